//
// Generated by NVIDIA NVVM Compiler
//
// Compiler Build ID: CL-36424714
// Cuda compilation tools, release 13.0, V13.0.88
// Based on NVVM 20.0.0
//

.version 9.0
.target sm_100
.address_size 64

	// .globl	_Z28global_decode_batched_streamPiS_PS_S_S_S_iiiS_ii
.const .align 4 .b8 device_numBrow[2592];
.const .align 4 .b8 device_numBcol[5184];
.const .align 4 .b8 device_ColumnDegree[5184];
.const .align 4 .b8 device_RowDegree[2592];
.extern .shared .align 16 .b8 Decide_shared[];
.extern .shared .align 16 .b8 Receivedword_shared[];

.visible .entry _Z28global_decode_batched_streamPiS_PS_S_S_S_iiiS_ii(
	.param .u64 .ptr .align 1 _Z28global_decode_batched_streamPiS_PS_S_S_S_iiiS_ii_param_0,
	.param .u64 .ptr .align 1 _Z28global_decode_batched_streamPiS_PS_S_S_S_iiiS_ii_param_1,
	.param .u64 .ptr .align 1 _Z28global_decode_batched_streamPiS_PS_S_S_S_iiiS_ii_param_2,
	.param .u64 .ptr .align 1 _Z28global_decode_batched_streamPiS_PS_S_S_S_iiiS_ii_param_3,
	.param .u64 .ptr .align 1 _Z28global_decode_batched_streamPiS_PS_S_S_S_iiiS_ii_param_4,
	.param .u64 .ptr .align 1 _Z28global_decode_batched_streamPiS_PS_S_S_S_iiiS_ii_param_5,
	.param .u32 _Z28global_decode_batched_streamPiS_PS_S_S_S_iiiS_ii_param_6,
	.param .u32 _Z28global_decode_batched_streamPiS_PS_S_S_S_iiiS_ii_param_7,
	.param .u32 _Z28global_decode_batched_streamPiS_PS_S_S_S_iiiS_ii_param_8,
	.param .u64 .ptr .align 1 _Z28global_decode_batched_streamPiS_PS_S_S_S_iiiS_ii_param_9,
	.param .u32 _Z28global_decode_batched_streamPiS_PS_S_S_S_iiiS_ii_param_10,
	.param .u32 _Z28global_decode_batched_streamPiS_PS_S_S_S_iiiS_ii_param_11
)
{
	.reg .pred 	%p<83>;
	.reg .b32 	%r<626>;
	.reg .b64 	%rd<376>;

	ld.param.u64 	%rd39, [_Z28global_decode_batched_streamPiS_PS_S_S_S_iiiS_ii_param_0];
	ld.param.u64 	%rd40, [_Z28global_decode_batched_streamPiS_PS_S_S_S_iiiS_ii_param_1];
	ld.param.u64 	%rd35, [_Z28global_decode_batched_streamPiS_PS_S_S_S_iiiS_ii_param_2];
	ld.param.u64 	%rd36, [_Z28global_decode_batched_streamPiS_PS_S_S_S_iiiS_ii_param_3];
	ld.param.u64 	%rd37, [_Z28global_decode_batched_streamPiS_PS_S_S_S_iiiS_ii_param_4];
	ld.param.u64 	%rd41, [_Z28global_decode_batched_streamPiS_PS_S_S_S_iiiS_ii_param_5];
	ld.param.u32 	%r159, [_Z28global_decode_batched_streamPiS_PS_S_S_S_iiiS_ii_param_6];
	ld.param.u32 	%r160, [_Z28global_decode_batched_streamPiS_PS_S_S_S_iiiS_ii_param_7];
	ld.param.u32 	%r161, [_Z28global_decode_batched_streamPiS_PS_S_S_S_iiiS_ii_param_8];
	ld.param.u64 	%rd38, [_Z28global_decode_batched_streamPiS_PS_S_S_S_iiiS_ii_param_9];
	ld.param.u32 	%r162, [_Z28global_decode_batched_streamPiS_PS_S_S_S_iiiS_ii_param_10];
	ld.param.u32 	%r163, [_Z28global_decode_batched_streamPiS_PS_S_S_S_iiiS_ii_param_11];
	cvta.to.global.u64 	%rd1, %rd39;
	cvta.to.global.u64 	%rd2, %rd40;
	cvta.to.global.u64 	%rd3, %rd41;
	setp.lt.s32 	%p1, %r162, 1;
	@%p1 bra 	$L__BB0_115;
	cvta.to.global.u64 	%rd42, %rd35;
	mov.u32 	%r165, %tid.x;
	mov.u32 	%r166, %ctaid.x;
	mov.u32 	%r167, %ntid.x;
	mad.lo.s32 	%r168, %r166, %r167, %r165;
	cvt.s64.s32 	%rd4, %r168;
	mul.wide.s32 	%rd43, %r168, 4;
	mov.u64 	%rd44, device_ColumnDegree;
	add.s64 	%rd5, %rd44, %rd43;
	mov.u64 	%rd45, device_numBcol;
	add.s64 	%rd6, %rd45, %rd43;
	mul.wide.s32 	%rd46, %r168, 8;
	add.s64 	%rd7, %rd42, %rd46;
	cvta.to.global.u64 	%rd8, %rd37;
	cvta.to.global.u64 	%rd9, %rd36;
	cvta.to.global.u64 	%rd10, %rd38;
	mov.b32 	%r562, 0;
$L__BB0_2:
	setp.ne.s32 	%p2, %r161, 0;
	mul.lo.s32 	%r169, %r562, %r160;
	mul.lo.s32 	%r2, %r562, %r163;
	cvt.s64.s32 	%rd11, %r169;
	add.s64 	%rd47, %rd11, %rd4;
	shl.b64 	%rd48, %rd47, 2;
	add.s64 	%rd12, %rd8, %rd48;
	@%p2 bra 	$L__BB0_12;
	cvt.u32.u64 	%r322, %rd4;
	setp.ge.s32 	%p34, %r322, %r160;
	cvt.s64.s32 	%rd13, %r2;
	@%p34 bra 	$L__BB0_56;
	ld.const.u32 	%r3, [%rd5];
	setp.lt.s32 	%p35, %r3, 1;
	@%p35 bra 	$L__BB0_56;
	ld.const.u32 	%r4, [%rd6];
	and.b32  	%r5, %r3, 3;
	setp.lt.u32 	%p36, %r3, 4;
	mov.b32 	%r583, 0;
	@%p36 bra 	$L__BB0_8;
	and.b32  	%r583, %r3, 2147483644;
	ld.global.u32 	%r563, [%rd12];
	mov.b32 	%r564, 0;
$L__BB0_7:
	add.s32 	%r325, %r4, %r564;
	mul.wide.s32 	%rd156, %r325, 4;
	add.s64 	%rd157, %rd3, %rd156;
	ld.global.s32 	%rd158, [%rd157];
	add.s64 	%rd159, %rd158, %rd13;
	shl.b64 	%rd160, %rd159, 2;
	add.s64 	%rd161, %rd1, %rd160;
	st.global.u32 	[%rd161], %r563;
	ld.global.u32 	%r326, [%rd12];
	ld.global.s32 	%rd162, [%rd157+4];
	add.s64 	%rd163, %rd162, %rd13;
	shl.b64 	%rd164, %rd163, 2;
	add.s64 	%rd165, %rd1, %rd164;
	st.global.u32 	[%rd165], %r326;
	ld.global.s32 	%rd166, [%rd157+8];
	add.s64 	%rd167, %rd166, %rd13;
	shl.b64 	%rd168, %rd167, 2;
	add.s64 	%rd169, %rd1, %rd168;
	st.global.u32 	[%rd169], %r326;
	ld.global.u32 	%r563, [%rd12];
	ld.global.s32 	%rd170, [%rd157+12];
	add.s64 	%rd171, %rd170, %rd13;
	shl.b64 	%rd172, %rd171, 2;
	add.s64 	%rd173, %rd1, %rd172;
	st.global.u32 	[%rd173], %r563;
	add.s32 	%r564, %r564, 4;
	setp.eq.s32 	%p37, %r564, %r583;
	@%p37 bra 	$L__BB0_8;
	bra.uni 	$L__BB0_7;
$L__BB0_8:
	setp.eq.s32 	%p38, %r5, 0;
	@%p38 bra 	$L__BB0_56;
	ld.global.u32 	%r62, [%rd12];
	add.s32 	%r327, %r4, %r583;
	mul.wide.s32 	%rd174, %r327, 4;
	add.s64 	%rd22, %rd3, %rd174;
	ld.global.s32 	%rd175, [%rd22];
	add.s64 	%rd176, %rd175, %rd13;
	shl.b64 	%rd177, %rd176, 2;
	add.s64 	%rd178, %rd1, %rd177;
	st.global.u32 	[%rd178], %r62;
	setp.eq.s32 	%p39, %r5, 1;
	@%p39 bra 	$L__BB0_56;
	ld.global.s32 	%rd179, [%rd22+4];
	add.s64 	%rd180, %rd179, %rd13;
	shl.b64 	%rd181, %rd180, 2;
	add.s64 	%rd182, %rd1, %rd181;
	st.global.u32 	[%rd182], %r62;
	setp.eq.s32 	%p40, %r5, 2;
	@%p40 bra 	$L__BB0_56;
	ld.global.u32 	%r328, [%rd12];
	ld.global.s32 	%rd183, [%rd22+8];
	add.s64 	%rd184, %rd183, %rd13;
	shl.b64 	%rd185, %rd184, 2;
	add.s64 	%rd186, %rd1, %rd185;
	st.global.u32 	[%rd186], %r328;
	bra.uni 	$L__BB0_56;
$L__BB0_12:
	cvt.u32.u64 	%r170, %rd4;
	setp.ge.s32 	%p3, %r170, %r160;
	cvt.s64.s32 	%rd14, %r2;
	@%p3 bra 	$L__BB0_56;
	shl.b64 	%rd49, %rd14, 2;
	add.s64 	%rd15, %rd2, %rd49;
	ld.global.u32 	%r171, [%rd12];
	shl.b32 	%r172, %r171, 1;
	sub.s32 	%r574, 1, %r172;
	ld.const.u32 	%r13, [%rd5];
	setp.lt.s32 	%p4, %r13, 1;
	@%p4 bra 	$L__BB0_27;
	ld.const.u32 	%r14, [%rd6];
	setp.lt.u32 	%p5, %r13, 16;
	mov.b32 	%r570, 0;
	@%p5 bra 	$L__BB0_17;
	and.b32  	%r175, %r13, 2147483632;
	neg.s32 	%r576, %r175;
	mov.u32 	%r575, %r14;
$L__BB0_16:
	.pragma "nounroll";
	and.b32  	%r570, %r13, 2147483632;
	mul.wide.s32 	%rd50, %r575, 4;
	add.s64 	%rd51, %rd3, %rd50;
	ld.global.u32 	%r176, [%rd51];
	mul.wide.s32 	%rd52, %r176, 4;
	add.s64 	%rd53, %rd15, %rd52;
	ld.global.u32 	%r177, [%rd53];
	ld.global.u32 	%r178, [%rd51+4];
	mul.wide.s32 	%rd54, %r178, 4;
	add.s64 	%rd55, %rd15, %rd54;
	ld.global.u32 	%r179, [%rd55];
	shl.b32 	%r180, %r179, 1;
	ld.global.u32 	%r181, [%rd51+8];
	mul.wide.s32 	%rd56, %r181, 4;
	add.s64 	%rd57, %rd15, %rd56;
	ld.global.u32 	%r182, [%rd57];
	add.s32 	%r183, %r177, %r182;
	ld.global.u32 	%r184, [%rd51+12];
	mul.wide.s32 	%rd58, %r184, 4;
	add.s64 	%rd59, %rd15, %rd58;
	ld.global.u32 	%r185, [%rd59];
	add.s32 	%r186, %r183, %r185;
	ld.global.u32 	%r187, [%rd51+16];
	mul.wide.s32 	%rd60, %r187, 4;
	add.s64 	%rd61, %rd15, %rd60;
	ld.global.u32 	%r188, [%rd61];
	add.s32 	%r189, %r186, %r188;
	ld.global.u32 	%r190, [%rd51+20];
	mul.wide.s32 	%rd62, %r190, 4;
	add.s64 	%rd63, %rd15, %rd62;
	ld.global.u32 	%r191, [%rd63];
	add.s32 	%r192, %r189, %r191;
	ld.global.u32 	%r193, [%rd51+24];
	mul.wide.s32 	%rd64, %r193, 4;
	add.s64 	%rd65, %rd15, %rd64;
	ld.global.u32 	%r194, [%rd65];
	add.s32 	%r195, %r192, %r194;
	ld.global.u32 	%r196, [%rd51+28];
	mul.wide.s32 	%rd66, %r196, 4;
	add.s64 	%rd67, %rd15, %rd66;
	ld.global.u32 	%r197, [%rd67];
	add.s32 	%r198, %r195, %r197;
	ld.global.u32 	%r199, [%rd51+32];
	mul.wide.s32 	%rd68, %r199, 4;
	add.s64 	%rd69, %rd15, %rd68;
	ld.global.u32 	%r200, [%rd69];
	add.s32 	%r201, %r198, %r200;
	ld.global.u32 	%r202, [%rd51+36];
	mul.wide.s32 	%rd70, %r202, 4;
	add.s64 	%rd71, %rd15, %rd70;
	ld.global.u32 	%r203, [%rd71];
	add.s32 	%r204, %r201, %r203;
	ld.global.u32 	%r205, [%rd51+40];
	mul.wide.s32 	%rd72, %r205, 4;
	add.s64 	%rd73, %rd15, %rd72;
	ld.global.u32 	%r206, [%rd73];
	add.s32 	%r207, %r204, %r206;
	ld.global.u32 	%r208, [%rd51+44];
	mul.wide.s32 	%rd74, %r208, 4;
	add.s64 	%rd75, %rd15, %rd74;
	ld.global.u32 	%r209, [%rd75];
	add.s32 	%r210, %r207, %r209;
	ld.global.u32 	%r211, [%rd51+48];
	mul.wide.s32 	%rd76, %r211, 4;
	add.s64 	%rd77, %rd15, %rd76;
	ld.global.u32 	%r212, [%rd77];
	add.s32 	%r213, %r210, %r212;
	ld.global.u32 	%r214, [%rd51+52];
	mul.wide.s32 	%rd78, %r214, 4;
	add.s64 	%rd79, %rd15, %rd78;
	ld.global.u32 	%r215, [%rd79];
	add.s32 	%r216, %r213, %r215;
	ld.global.u32 	%r217, [%rd51+56];
	mul.wide.s32 	%rd80, %r217, 4;
	add.s64 	%rd81, %rd15, %rd80;
	ld.global.u32 	%r218, [%rd81];
	add.s32 	%r219, %r216, %r218;
	ld.global.u32 	%r220, [%rd51+60];
	mul.wide.s32 	%rd82, %r220, 4;
	add.s64 	%rd83, %rd15, %rd82;
	ld.global.u32 	%r221, [%rd83];
	add.s32 	%r222, %r219, %r221;
	shl.b32 	%r223, %r222, 1;
	add.s32 	%r224, %r223, %r180;
	sub.s32 	%r225, %r574, %r224;
	add.s32 	%r574, %r225, 16;
	add.s32 	%r576, %r576, 16;
	add.s32 	%r575, %r575, 16;
	setp.eq.s32 	%p6, %r576, 0;
	@%p6 bra 	$L__BB0_17;
	bra.uni 	$L__BB0_16;
$L__BB0_17:
	and.b32  	%r19, %r13, 15;
	setp.eq.s32 	%p7, %r19, 0;
	@%p7 bra 	$L__BB0_27;
	setp.lt.u32 	%p8, %r19, 8;
	@%p8 bra 	$L__BB0_20;
	add.s32 	%r227, %r14, %r570;
	mul.wide.s32 	%rd84, %r227, 4;
	add.s64 	%rd85, %rd3, %rd84;
	ld.global.u32 	%r228, [%rd85];
	mul.wide.s32 	%rd86, %r228, 4;
	add.s64 	%rd87, %rd15, %rd86;
	ld.global.u32 	%r229, [%rd87];
	ld.global.u32 	%r230, [%rd85+4];
	mul.wide.s32 	%rd88, %r230, 4;
	add.s64 	%rd89, %rd15, %rd88;
	ld.global.u32 	%r231, [%rd89];
	shl.b32 	%r232, %r231, 1;
	ld.global.u32 	%r233, [%rd85+8];
	mul.wide.s32 	%rd90, %r233, 4;
	add.s64 	%rd91, %rd15, %rd90;
	ld.global.u32 	%r234, [%rd91];
	add.s32 	%r235, %r229, %r234;
	ld.global.u32 	%r236, [%rd85+12];
	mul.wide.s32 	%rd92, %r236, 4;
	add.s64 	%rd93, %rd15, %rd92;
	ld.global.u32 	%r237, [%rd93];
	add.s32 	%r238, %r235, %r237;
	ld.global.u32 	%r239, [%rd85+16];
	mul.wide.s32 	%rd94, %r239, 4;
	add.s64 	%rd95, %rd15, %rd94;
	ld.global.u32 	%r240, [%rd95];
	add.s32 	%r241, %r238, %r240;
	ld.global.u32 	%r242, [%rd85+20];
	mul.wide.s32 	%rd96, %r242, 4;
	add.s64 	%rd97, %rd15, %rd96;
	ld.global.u32 	%r243, [%rd97];
	add.s32 	%r244, %r241, %r243;
	ld.global.u32 	%r245, [%rd85+24];
	mul.wide.s32 	%rd98, %r245, 4;
	add.s64 	%rd99, %rd15, %rd98;
	ld.global.u32 	%r246, [%rd99];
	add.s32 	%r247, %r244, %r246;
	ld.global.u32 	%r248, [%rd85+28];
	mul.wide.s32 	%rd100, %r248, 4;
	add.s64 	%rd101, %rd15, %rd100;
	ld.global.u32 	%r249, [%rd101];
	add.s32 	%r250, %r247, %r249;
	shl.b32 	%r251, %r250, 1;
	add.s32 	%r252, %r251, %r232;
	sub.s32 	%r253, %r574, %r252;
	add.s32 	%r574, %r253, 8;
	add.s32 	%r570, %r570, 8;
$L__BB0_20:
	and.b32  	%r25, %r13, 7;
	setp.eq.s32 	%p9, %r25, 0;
	@%p9 bra 	$L__BB0_27;
	and.b32  	%r26, %r13, 3;
	setp.lt.u32 	%p10, %r25, 4;
	@%p10 bra 	$L__BB0_23;
	add.s32 	%r255, %r14, %r570;
	mul.wide.s32 	%rd102, %r255, 4;
	add.s64 	%rd103, %rd3, %rd102;
	ld.global.u32 	%r256, [%rd103];
	mul.wide.s32 	%rd104, %r256, 4;
	add.s64 	%rd105, %rd15, %rd104;
	ld.global.u32 	%r257, [%rd105];
	ld.global.u32 	%r258, [%rd103+4];
	mul.wide.s32 	%rd106, %r258, 4;
	add.s64 	%rd107, %rd15, %rd106;
	ld.global.u32 	%r259, [%rd107];
	shl.b32 	%r260, %r259, 1;
	ld.global.u32 	%r261, [%rd103+8];
	mul.wide.s32 	%rd108, %r261, 4;
	add.s64 	%rd109, %rd15, %rd108;
	ld.global.u32 	%r262, [%rd109];
	add.s32 	%r263, %r257, %r262;
	ld.global.u32 	%r264, [%rd103+12];
	mul.wide.s32 	%rd110, %r264, 4;
	add.s64 	%rd111, %rd15, %rd110;
	ld.global.u32 	%r265, [%rd111];
	add.s32 	%r266, %r263, %r265;
	shl.b32 	%r267, %r266, 1;
	add.s32 	%r268, %r267, %r260;
	sub.s32 	%r269, %r574, %r268;
	add.s32 	%r574, %r269, 4;
	add.s32 	%r570, %r570, 4;
$L__BB0_23:
	setp.eq.s32 	%p11, %r26, 0;
	@%p11 bra 	$L__BB0_27;
	add.s32 	%r270, %r14, %r570;
	mul.wide.s32 	%rd112, %r270, 4;
	add.s64 	%rd16, %rd3, %rd112;
	ld.global.u32 	%r271, [%rd16];
	mul.wide.s32 	%rd113, %r271, 4;
	add.s64 	%rd114, %rd15, %rd113;
	ld.global.u32 	%r272, [%rd114];
	shl.b32 	%r273, %r272, 1;
	sub.s32 	%r274, %r574, %r273;
	add.s32 	%r574, %r274, 1;
	setp.eq.s32 	%p12, %r26, 1;
	@%p12 bra 	$L__BB0_27;
	ld.global.u32 	%r275, [%rd16+4];
	mul.wide.s32 	%rd115, %r275, 4;
	add.s64 	%rd116, %rd15, %rd115;
	ld.global.u32 	%r276, [%rd116];
	shl.b32 	%r277, %r276, 1;
	sub.s32 	%r278, %r574, %r277;
	add.s32 	%r574, %r278, 1;
	setp.eq.s32 	%p13, %r26, 2;
	@%p13 bra 	$L__BB0_27;
	ld.global.u32 	%r279, [%rd16+8];
	mul.wide.s32 	%rd117, %r279, 4;
	add.s64 	%rd118, %rd15, %rd117;
	ld.global.u32 	%r280, [%rd118];
	shl.b32 	%r281, %r280, 1;
	sub.s32 	%r282, %r574, %r281;
	add.s32 	%r574, %r282, 1;
$L__BB0_27:
	@%p4 bra 	$L__BB0_56;
	ld.const.u32 	%r36, [%rd6];
	add.s32 	%r37, %r574, -1;
	and.b32  	%r38, %r13, 3;
	setp.lt.u32 	%p15, %r13, 4;
	mov.b32 	%r584, 0;
	@%p15 bra 	$L__BB0_43;
	and.b32  	%r584, %r13, 2147483644;
	mov.b32 	%r578, 0;
$L__BB0_30:
	add.s32 	%r286, %r36, %r578;
	mul.wide.s32 	%rd119, %r286, 4;
	add.s64 	%rd17, %rd3, %rd119;
	ld.global.u32 	%r287, [%rd17];
	cvt.s64.s32 	%rd18, %r287;
	mul.wide.s32 	%rd120, %r287, 4;
	add.s64 	%rd121, %rd15, %rd120;
	ld.global.u32 	%r288, [%rd121];
	shl.b32 	%r289, %r288, 1;
	add.s32 	%r48, %r37, %r289;
	setp.lt.s32 	%p16, %r48, 0;
	mov.b32 	%r579, 1;
	@%p16 bra 	$L__BB0_33;
	setp.ne.s32 	%p17, %r48, 0;
	mov.b32 	%r579, 0;
	@%p17 bra 	$L__BB0_33;
	ld.global.u32 	%r579, [%rd12];
$L__BB0_33:
	add.s64 	%rd122, %rd18, %rd14;
	shl.b64 	%rd123, %rd122, 2;
	add.s64 	%rd124, %rd1, %rd123;
	st.global.u32 	[%rd124], %r579;
	ld.global.u32 	%r292, [%rd17+4];
	cvt.s64.s32 	%rd19, %r292;
	mul.wide.s32 	%rd125, %r292, 4;
	add.s64 	%rd126, %rd15, %rd125;
	ld.global.u32 	%r293, [%rd126];
	shl.b32 	%r294, %r293, 1;
	add.s32 	%r51, %r37, %r294;
	setp.lt.s32 	%p18, %r51, 0;
	mov.b32 	%r580, 1;
	@%p18 bra 	$L__BB0_36;
	setp.ne.s32 	%p19, %r51, 0;
	mov.b32 	%r580, 0;
	@%p19 bra 	$L__BB0_36;
	ld.global.u32 	%r580, [%rd12];
$L__BB0_36:
	add.s64 	%rd127, %rd19, %rd14;
	shl.b64 	%rd128, %rd127, 2;
	add.s64 	%rd129, %rd1, %rd128;
	st.global.u32 	[%rd129], %r580;
	ld.global.u32 	%r297, [%rd17+8];
	cvt.s64.s32 	%rd20, %r297;
	mul.wide.s32 	%rd130, %r297, 4;
	add.s64 	%rd131, %rd15, %rd130;
	ld.global.u32 	%r298, [%rd131];
	shl.b32 	%r299, %r298, 1;
	add.s32 	%r54, %r37, %r299;
	setp.lt.s32 	%p20, %r54, 0;
	mov.b32 	%r581, 1;
	@%p20 bra 	$L__BB0_39;
	setp.ne.s32 	%p21, %r54, 0;
	mov.b32 	%r581, 0;
	@%p21 bra 	$L__BB0_39;
	ld.global.u32 	%r581, [%rd12];
$L__BB0_39:
	add.s64 	%rd132, %rd20, %rd14;
	shl.b64 	%rd133, %rd132, 2;
	add.s64 	%rd134, %rd1, %rd133;
	st.global.u32 	[%rd134], %r581;
	ld.global.u32 	%r302, [%rd17+12];
	cvt.s64.s32 	%rd21, %r302;
	mul.wide.s32 	%rd135, %r302, 4;
	add.s64 	%rd136, %rd15, %rd135;
	ld.global.u32 	%r303, [%rd136];
	shl.b32 	%r304, %r303, 1;
	add.s32 	%r57, %r37, %r304;
	setp.lt.s32 	%p22, %r57, 0;
	mov.b32 	%r582, 1;
	@%p22 bra 	$L__BB0_42;
	setp.ne.s32 	%p23, %r57, 0;
	mov.b32 	%r582, 0;
	@%p23 bra 	$L__BB0_42;
	ld.global.u32 	%r582, [%rd12];
$L__BB0_42:
	add.s64 	%rd137, %rd21, %rd14;
	shl.b64 	%rd138, %rd137, 2;
	add.s64 	%rd139, %rd1, %rd138;
	st.global.u32 	[%rd139], %r582;
	add.s32 	%r578, %r578, 4;
	setp.eq.s32 	%p24, %r578, %r584;
	@%p24 bra 	$L__BB0_43;
	bra.uni 	$L__BB0_30;
$L__BB0_43:
	setp.eq.s32 	%p25, %r38, 0;
	@%p25 bra 	$L__BB0_56;
	add.s32 	%r307, %r36, %r584;
	mul.wide.s32 	%rd140, %r307, 4;
	add.s64 	%rd23, %rd3, %rd140;
	ld.global.u32 	%r308, [%rd23];
	cvt.s64.s32 	%rd24, %r308;
	mul.wide.s32 	%rd141, %r308, 4;
	add.s64 	%rd142, %rd15, %rd141;
	ld.global.u32 	%r309, [%rd142];
	shl.b32 	%r310, %r309, 1;
	add.s32 	%r64, %r37, %r310;
	setp.lt.s32 	%p26, %r64, 0;
	mov.b32 	%r585, 1;
	@%p26 bra 	$L__BB0_47;
	setp.ne.s32 	%p27, %r64, 0;
	mov.b32 	%r585, 0;
	@%p27 bra 	$L__BB0_47;
	ld.global.u32 	%r585, [%rd12];
$L__BB0_47:
	add.s64 	%rd143, %rd24, %rd14;
	shl.b64 	%rd144, %rd143, 2;
	add.s64 	%rd145, %rd1, %rd144;
	st.global.u32 	[%rd145], %r585;
	setp.eq.s32 	%p28, %r38, 1;
	@%p28 bra 	$L__BB0_56;
	ld.global.u32 	%r313, [%rd23+4];
	cvt.s64.s32 	%rd25, %r313;
	mul.wide.s32 	%rd146, %r313, 4;
	add.s64 	%rd147, %rd15, %rd146;
	ld.global.u32 	%r314, [%rd147];
	shl.b32 	%r315, %r314, 1;
	add.s32 	%r67, %r37, %r315;
	setp.lt.s32 	%p29, %r67, 0;
	mov.b32 	%r586, 1;
	@%p29 bra 	$L__BB0_51;
	setp.ne.s32 	%p30, %r67, 0;
	mov.b32 	%r586, 0;
	@%p30 bra 	$L__BB0_51;
	ld.global.u32 	%r586, [%rd12];
$L__BB0_51:
	add.s64 	%rd148, %rd25, %rd14;
	shl.b64 	%rd149, %rd148, 2;
	add.s64 	%rd150, %rd1, %rd149;
	st.global.u32 	[%rd150], %r586;
	setp.eq.s32 	%p31, %r38, 2;
	@%p31 bra 	$L__BB0_56;
	ld.global.u32 	%r318, [%rd23+8];
	cvt.s64.s32 	%rd26, %r318;
	mul.wide.s32 	%rd151, %r318, 4;
	add.s64 	%rd152, %rd15, %rd151;
	ld.global.u32 	%r319, [%rd152];
	shl.b32 	%r320, %r319, 1;
	add.s32 	%r70, %r37, %r320;
	setp.lt.s32 	%p32, %r70, 0;
	mov.b32 	%r587, 1;
	@%p32 bra 	$L__BB0_55;
	setp.ne.s32 	%p33, %r70, 0;
	mov.b32 	%r587, 0;
	@%p33 bra 	$L__BB0_55;
	ld.global.u32 	%r587, [%rd12];
$L__BB0_55:
	add.s64 	%rd153, %rd26, %rd14;
	shl.b64 	%rd154, %rd153, 2;
	add.s64 	%rd155, %rd1, %rd154;
	st.global.u32 	[%rd155], %r587;
$L__BB0_56:
	cvt.u32.u64 	%r329, %rd4;
	setp.ge.s32 	%p41, %r329, %r159;
	bar.sync 	0;
	cvt.s64.s32 	%rd27, %r2;
	@%p41 bra 	$L__BB0_79;
	shl.b64 	%rd187, %rd27, 2;
	add.s64 	%rd28, %rd1, %rd187;
	shl.b64 	%rd188, %rd4, 2;
	mov.u64 	%rd189, device_RowDegree;
	add.s64 	%rd190, %rd189, %rd188;
	ld.const.u32 	%r73, [%rd190];
	setp.lt.s32 	%p42, %r73, 1;
	mov.b32 	%r597, 0;
	@%p42 bra 	$L__BB0_71;
	shl.b64 	%rd191, %rd4, 2;
	mov.u64 	%rd192, device_numBrow;
	add.s64 	%rd193, %rd192, %rd191;
	ld.const.u32 	%r74, [%rd193];
	setp.lt.u32 	%p43, %r73, 16;
	mov.b32 	%r597, 0;
	mov.u32 	%r593, %r597;
	@%p43 bra 	$L__BB0_61;
	mov.b32 	%r597, 0;
	mov.u32 	%r599, %r597;
$L__BB0_60:
	.pragma "nounroll";
	add.s32 	%r334, %r74, %r599;
	mul.wide.s32 	%rd194, %r334, 4;
	add.s64 	%rd195, %rd28, %rd194;
	ld.global.u32 	%r335, [%rd195];
	xor.b32  	%r336, %r335, %r597;
	ld.global.u32 	%r337, [%rd195+4];
	xor.b32  	%r338, %r337, %r336;
	ld.global.u32 	%r339, [%rd195+8];
	xor.b32  	%r340, %r339, %r338;
	ld.global.u32 	%r341, [%rd195+12];
	xor.b32  	%r342, %r341, %r340;
	ld.global.u32 	%r343, [%rd195+16];
	xor.b32  	%r344, %r343, %r342;
	ld.global.u32 	%r345, [%rd195+20];
	xor.b32  	%r346, %r345, %r344;
	ld.global.u32 	%r347, [%rd195+24];
	xor.b32  	%r348, %r347, %r346;
	ld.global.u32 	%r349, [%rd195+28];
	xor.b32  	%r350, %r349, %r348;
	ld.global.u32 	%r351, [%rd195+32];
	xor.b32  	%r352, %r351, %r350;
	ld.global.u32 	%r353, [%rd195+36];
	xor.b32  	%r354, %r353, %r352;
	ld.global.u32 	%r355, [%rd195+40];
	xor.b32  	%r356, %r355, %r354;
	ld.global.u32 	%r357, [%rd195+44];
	xor.b32  	%r358, %r357, %r356;
	ld.global.u32 	%r359, [%rd195+48];
	xor.b32  	%r360, %r359, %r358;
	ld.global.u32 	%r361, [%rd195+52];
	xor.b32  	%r362, %r361, %r360;
	ld.global.u32 	%r363, [%rd195+56];
	xor.b32  	%r364, %r363, %r362;
	ld.global.u32 	%r365, [%rd195+60];
	xor.b32  	%r597, %r365, %r364;
	add.s32 	%r599, %r599, 16;
	and.b32  	%r593, %r73, 2147483632;
	setp.eq.s32 	%p44, %r599, %r593;
	@%p44 bra 	$L__BB0_61;
	bra.uni 	$L__BB0_60;
$L__BB0_61:
	and.b32  	%r78, %r73, 15;
	setp.eq.s32 	%p45, %r78, 0;
	@%p45 bra 	$L__BB0_71;
	setp.lt.u32 	%p46, %r78, 8;
	@%p46 bra 	$L__BB0_64;
	add.s32 	%r367, %r74, %r593;
	mul.wide.s32 	%rd196, %r367, 4;
	add.s64 	%rd197, %rd28, %rd196;
	ld.global.u32 	%r368, [%rd197];
	ld.global.u32 	%r369, [%rd197+4];
	xor.b32  	%r370, %r368, %r369;
	ld.global.u32 	%r371, [%rd197+8];
	xor.b32  	%r372, %r370, %r371;
	ld.global.u32 	%r373, [%rd197+12];
	xor.b32  	%r374, %r372, %r373;
	ld.global.u32 	%r375, [%rd197+16];
	xor.b32  	%r376, %r374, %r375;
	ld.global.u32 	%r377, [%rd197+20];
	xor.b32  	%r378, %r376, %r377;
	ld.global.u32 	%r379, [%rd197+24];
	xor.b32  	%r380, %r378, %r379;
	ld.global.u32 	%r381, [%rd197+28];
	xor.b32  	%r382, %r380, %r381;
	xor.b32  	%r597, %r382, %r597;
	add.s32 	%r593, %r593, 8;
$L__BB0_64:
	and.b32  	%r84, %r73, 7;
	setp.eq.s32 	%p47, %r84, 0;
	@%p47 bra 	$L__BB0_71;
	and.b32  	%r85, %r73, 3;
	setp.lt.u32 	%p48, %r84, 4;
	@%p48 bra 	$L__BB0_67;
	add.s32 	%r384, %r74, %r593;
	mul.wide.s32 	%rd198, %r384, 4;
	add.s64 	%rd199, %rd28, %rd198;
	ld.global.u32 	%r385, [%rd199];
	ld.global.u32 	%r386, [%rd199+4];
	xor.b32  	%r387, %r385, %r386;
	ld.global.u32 	%r388, [%rd199+8];
	xor.b32  	%r389, %r387, %r388;
	ld.global.u32 	%r390, [%rd199+12];
	xor.b32  	%r391, %r389, %r390;
	xor.b32  	%r597, %r391, %r597;
	add.s32 	%r593, %r593, 4;
$L__BB0_67:
	setp.eq.s32 	%p49, %r85, 0;
	@%p49 bra 	$L__BB0_71;
	add.s32 	%r392, %r74, %r593;
	mul.wide.s32 	%rd200, %r392, 4;
	add.s64 	%rd29, %rd28, %rd200;
	ld.global.u32 	%r393, [%rd29];
	xor.b32  	%r597, %r393, %r597;
	setp.eq.s32 	%p50, %r85, 1;
	@%p50 bra 	$L__BB0_71;
	ld.global.u32 	%r394, [%rd29+4];
	xor.b32  	%r597, %r394, %r597;
	setp.eq.s32 	%p51, %r85, 2;
	@%p51 bra 	$L__BB0_71;
	ld.global.u32 	%r395, [%rd29+8];
	xor.b32  	%r597, %r395, %r597;
$L__BB0_71:
	@%p42 bra 	$L__BB0_79;
	shl.b64 	%rd201, %rd4, 2;
	mov.u64 	%rd202, device_numBrow;
	add.s64 	%rd203, %rd202, %rd201;
	ld.const.u32 	%r95, [%rd203];
	and.b32  	%r96, %r73, 3;
	setp.lt.u32 	%p53, %r73, 4;
	mov.b32 	%r601, 0;
	@%p53 bra 	$L__BB0_75;
	and.b32  	%r601, %r73, 2147483644;
	mov.b32 	%r600, 0;
$L__BB0_74:
	add.s32 	%r398, %r95, %r600;
	cvt.s64.s32 	%rd204, %r398;
	mul.wide.s32 	%rd205, %r398, 4;
	add.s64 	%rd206, %rd28, %rd205;
	ld.global.u32 	%r399, [%rd206];
	xor.b32  	%r400, %r399, %r597;
	add.s64 	%rd207, %rd204, %rd27;
	shl.b64 	%rd208, %rd207, 2;
	add.s64 	%rd209, %rd2, %rd208;
	st.global.u32 	[%rd209], %r400;
	add.s32 	%r401, %r398, 1;
	cvt.s64.s32 	%rd210, %r401;
	ld.global.u32 	%r402, [%rd206+4];
	xor.b32  	%r403, %r402, %r597;
	add.s64 	%rd211, %rd210, %rd27;
	shl.b64 	%rd212, %rd211, 2;
	add.s64 	%rd213, %rd2, %rd212;
	st.global.u32 	[%rd213], %r403;
	add.s32 	%r404, %r398, 2;
	cvt.s64.s32 	%rd214, %r404;
	ld.global.u32 	%r405, [%rd206+8];
	xor.b32  	%r406, %r405, %r597;
	add.s64 	%rd215, %rd214, %rd27;
	shl.b64 	%rd216, %rd215, 2;
	add.s64 	%rd217, %rd2, %rd216;
	st.global.u32 	[%rd217], %r406;
	add.s32 	%r407, %r398, 3;
	cvt.s64.s32 	%rd218, %r407;
	ld.global.u32 	%r408, [%rd206+12];
	xor.b32  	%r409, %r408, %r597;
	add.s64 	%rd219, %rd218, %rd27;
	shl.b64 	%rd220, %rd219, 2;
	add.s64 	%rd221, %rd2, %rd220;
	st.global.u32 	[%rd221], %r409;
	add.s32 	%r600, %r600, 4;
	setp.ne.s32 	%p54, %r600, %r601;
	@%p54 bra 	$L__BB0_74;
$L__BB0_75:
	setp.eq.s32 	%p55, %r96, 0;
	@%p55 bra 	$L__BB0_79;
	add.s32 	%r410, %r95, %r601;
	cvt.s64.s32 	%rd222, %r410;
	mul.wide.s32 	%rd223, %r410, 4;
	add.s64 	%rd30, %rd28, %rd223;
	ld.global.u32 	%r411, [%rd30];
	xor.b32  	%r412, %r411, %r597;
	add.s64 	%rd224, %rd222, %rd27;
	shl.b64 	%rd225, %rd224, 2;
	add.s64 	%rd31, %rd2, %rd225;
	st.global.u32 	[%rd31], %r412;
	setp.eq.s32 	%p56, %r96, 1;
	@%p56 bra 	$L__BB0_79;
	ld.global.u32 	%r413, [%rd30+4];
	xor.b32  	%r414, %r413, %r597;
	st.global.u32 	[%rd31+4], %r414;
	setp.eq.s32 	%p57, %r96, 2;
	@%p57 bra 	$L__BB0_79;
	ld.global.u32 	%r415, [%rd30+8];
	xor.b32  	%r416, %r415, %r597;
	st.global.u32 	[%rd31+8], %r416;
$L__BB0_79:
	cvt.u32.u64 	%r417, %rd4;
	setp.ge.s32 	%p58, %r417, %r160;
	bar.sync 	0;
	shl.b64 	%rd226, %rd11, 2;
	add.s64 	%rd32, %rd9, %rd226;
	@%p58 bra 	$L__BB0_97;
	ld.global.u32 	%r106, [%rd12];
	shl.b32 	%r418, %r106, 1;
	sub.s32 	%r613, 1, %r418;
	ld.const.u32 	%r108, [%rd5];
	setp.lt.s32 	%p59, %r108, 1;
	@%p59 bra 	$L__BB0_92;
	ld.const.u32 	%r109, [%rd6];
	and.b32  	%r110, %r108, 7;
	setp.lt.u32 	%p60, %r108, 8;
	mov.b32 	%r609, 0;
	@%p60 bra 	$L__BB0_84;
	mov.b32 	%r603, 0;
$L__BB0_83:
	.pragma "nounroll";
	add.s32 	%r422, %r109, %r603;
	mul.wide.s32 	%rd227, %r422, 4;
	add.s64 	%rd228, %rd3, %rd227;
	ld.global.s32 	%rd229, [%rd228];
	add.s64 	%rd230, %rd229, %rd27;
	shl.b64 	%rd231, %rd230, 2;
	add.s64 	%rd232, %rd2, %rd231;
	ld.global.u32 	%r423, [%rd232];
	ld.global.s32 	%rd233, [%rd228+4];
	add.s64 	%rd234, %rd233, %rd27;
	shl.b64 	%rd235, %rd234, 2;
	add.s64 	%rd236, %rd2, %rd235;
	ld.global.u32 	%r424, [%rd236];
	shl.b32 	%r425, %r424, 1;
	ld.global.s32 	%rd237, [%rd228+8];
	add.s64 	%rd238, %rd237, %rd27;
	shl.b64 	%rd239, %rd238, 2;
	add.s64 	%rd240, %rd2, %rd239;
	ld.global.u32 	%r426, [%rd240];
	add.s32 	%r427, %r423, %r426;
	ld.global.s32 	%rd241, [%rd228+12];
	add.s64 	%rd242, %rd241, %rd27;
	shl.b64 	%rd243, %rd242, 2;
	add.s64 	%rd244, %rd2, %rd243;
	ld.global.u32 	%r428, [%rd244];
	add.s32 	%r429, %r427, %r428;
	ld.global.s32 	%rd245, [%rd228+16];
	add.s64 	%rd246, %rd245, %rd27;
	shl.b64 	%rd247, %rd246, 2;
	add.s64 	%rd248, %rd2, %rd247;
	ld.global.u32 	%r430, [%rd248];
	add.s32 	%r431, %r429, %r430;
	ld.global.s32 	%rd249, [%rd228+20];
	add.s64 	%rd250, %rd249, %rd27;
	shl.b64 	%rd251, %rd250, 2;
	add.s64 	%rd252, %rd2, %rd251;
	ld.global.u32 	%r432, [%rd252];
	add.s32 	%r433, %r431, %r432;
	ld.global.s32 	%rd253, [%rd228+24];
	add.s64 	%rd254, %rd253, %rd27;
	shl.b64 	%rd255, %rd254, 2;
	add.s64 	%rd256, %rd2, %rd255;
	ld.global.u32 	%r434, [%rd256];
	add.s32 	%r435, %r433, %r434;
	ld.global.s32 	%rd257, [%rd228+28];
	add.s64 	%rd258, %rd257, %rd27;
	shl.b64 	%rd259, %rd258, 2;
	add.s64 	%rd260, %rd2, %rd259;
	ld.global.u32 	%r436, [%rd260];
	add.s32 	%r437, %r435, %r436;
	shl.b32 	%r438, %r437, 1;
	add.s32 	%r439, %r438, %r425;
	sub.s32 	%r440, %r613, %r439;
	add.s32 	%r613, %r440, 8;
	add.s32 	%r603, %r603, 8;
	and.b32  	%r609, %r108, 2147483640;
	setp.ne.s32 	%p61, %r603, %r609;
	@%p61 bra 	$L__BB0_83;
$L__BB0_84:
	setp.eq.s32 	%p62, %r110, 0;
	@%p62 bra 	$L__BB0_92;
	setp.lt.u32 	%p63, %r110, 4;
	@%p63 bra 	$L__BB0_87;
	add.s32 	%r442, %r109, %r609;
	mul.wide.s32 	%rd261, %r442, 4;
	add.s64 	%rd262, %rd3, %rd261;
	ld.global.s32 	%rd263, [%rd262];
	add.s64 	%rd264, %rd263, %rd27;
	shl.b64 	%rd265, %rd264, 2;
	add.s64 	%rd266, %rd2, %rd265;
	ld.global.u32 	%r443, [%rd266];
	ld.global.s32 	%rd267, [%rd262+4];
	add.s64 	%rd268, %rd267, %rd27;
	shl.b64 	%rd269, %rd268, 2;
	add.s64 	%rd270, %rd2, %rd269;
	ld.global.u32 	%r444, [%rd270];
	shl.b32 	%r445, %r444, 1;
	ld.global.s32 	%rd271, [%rd262+8];
	add.s64 	%rd272, %rd271, %rd27;
	shl.b64 	%rd273, %rd272, 2;
	add.s64 	%rd274, %rd2, %rd273;
	ld.global.u32 	%r446, [%rd274];
	add.s32 	%r447, %r443, %r446;
	ld.global.s32 	%rd275, [%rd262+12];
	add.s64 	%rd276, %rd275, %rd27;
	shl.b64 	%rd277, %rd276, 2;
	add.s64 	%rd278, %rd2, %rd277;
	ld.global.u32 	%r448, [%rd278];
	add.s32 	%r449, %r447, %r448;
	shl.b32 	%r450, %r449, 1;
	add.s32 	%r451, %r450, %r445;
	sub.s32 	%r452, %r613, %r451;
	add.s32 	%r613, %r452, 4;
	add.s32 	%r609, %r609, 4;
$L__BB0_87:
	and.b32  	%r124, %r108, 3;
	setp.eq.s32 	%p64, %r124, 0;
	@%p64 bra 	$L__BB0_92;
	setp.eq.s32 	%p65, %r124, 1;
	@%p65 bra 	$L__BB0_90;
	add.s32 	%r454, %r109, %r609;
	mul.wide.s32 	%rd279, %r454, 4;
	add.s64 	%rd280, %rd3, %rd279;
	ld.global.s32 	%rd281, [%rd280];
	add.s64 	%rd282, %rd281, %rd27;
	shl.b64 	%rd283, %rd282, 2;
	add.s64 	%rd284, %rd2, %rd283;
	ld.global.u32 	%r455, [%rd284];
	shl.b32 	%r456, %r455, 1;
	ld.global.s32 	%rd285, [%rd280+4];
	add.s64 	%rd286, %rd285, %rd27;
	shl.b64 	%rd287, %rd286, 2;
	add.s64 	%rd288, %rd2, %rd287;
	ld.global.u32 	%r457, [%rd288];
	shl.b32 	%r458, %r457, 1;
	add.s32 	%r459, %r456, %r458;
	sub.s32 	%r460, %r613, %r459;
	add.s32 	%r613, %r460, 2;
	add.s32 	%r609, %r609, 2;
$L__BB0_90:
	and.b32  	%r461, %r108, 1;
	setp.eq.b32 	%p66, %r461, 1;
	not.pred 	%p67, %p66;
	@%p67 bra 	$L__BB0_92;
	add.s32 	%r462, %r109, %r609;
	mul.wide.s32 	%rd289, %r462, 4;
	add.s64 	%rd290, %rd3, %rd289;
	ld.global.s32 	%rd291, [%rd290];
	add.s64 	%rd292, %rd291, %rd27;
	shl.b64 	%rd293, %rd292, 2;
	add.s64 	%rd294, %rd2, %rd293;
	ld.global.u32 	%r463, [%rd294];
	shl.b32 	%r464, %r463, 1;
	sub.s32 	%r465, %r613, %r464;
	add.s32 	%r613, %r465, 1;
$L__BB0_92:
	setp.lt.s32 	%p68, %r613, 1;
	@%p68 bra 	$L__BB0_94;
	shl.b64 	%rd299, %rd4, 2;
	add.s64 	%rd300, %rd32, %rd299;
	mov.b32 	%r467, 0;
	st.global.u32 	[%rd300], %r467;
	bra.uni 	$L__BB0_97;
$L__BB0_94:
	setp.gt.s32 	%p69, %r613, -1;
	@%p69 bra 	$L__BB0_96;
	shl.b64 	%rd297, %rd4, 2;
	add.s64 	%rd298, %rd32, %rd297;
	mov.b32 	%r466, 1;
	st.global.u32 	[%rd298], %r466;
	bra.uni 	$L__BB0_97;
$L__BB0_96:
	shl.b64 	%rd295, %rd4, 2;
	add.s64 	%rd296, %rd32, %rd295;
	st.global.u32 	[%rd296], %r106;
$L__BB0_97:
	cvt.u32.u64 	%r468, %rd4;
	setp.ge.s32 	%p70, %r468, %r159;
	bar.sync 	0;
	@%p70 bra 	$L__BB0_114;
	shl.b64 	%rd301, %rd4, 2;
	mov.u64 	%rd302, device_RowDegree;
	add.s64 	%rd303, %rd302, %rd301;
	ld.const.u32 	%r132, [%rd303];
	setp.lt.s32 	%p71, %r132, 1;
	@%p71 bra 	$L__BB0_114;
	ld.global.u64 	%rd304, [%rd7];
	cvta.to.global.u64 	%rd33, %rd304;
	and.b32  	%r133, %r132, 15;
	setp.lt.u32 	%p72, %r132, 16;
	mov.b32 	%r620, 0;
	mov.u32 	%r625, %r620;
	@%p72 bra 	$L__BB0_102;
	and.b32  	%r620, %r132, 2147483632;
	mov.b32 	%r614, 0;
	mov.u32 	%r625, %r614;
$L__BB0_101:
	.pragma "nounroll";
	mul.wide.u32 	%rd305, %r614, 4;
	add.s64 	%rd306, %rd33, %rd305;
	ld.global.u32 	%r472, [%rd306];
	mul.wide.s32 	%rd307, %r472, 4;
	add.s64 	%rd308, %rd32, %rd307;
	ld.global.u32 	%r473, [%rd308];
	xor.b32  	%r474, %r473, %r625;
	ld.global.u32 	%r475, [%rd306+4];
	mul.wide.s32 	%rd309, %r475, 4;
	add.s64 	%rd310, %rd32, %rd309;
	ld.global.u32 	%r476, [%rd310];
	xor.b32  	%r477, %r476, %r474;
	ld.global.u32 	%r478, [%rd306+8];
	mul.wide.s32 	%rd311, %r478, 4;
	add.s64 	%rd312, %rd32, %rd311;
	ld.global.u32 	%r479, [%rd312];
	xor.b32  	%r480, %r479, %r477;
	ld.global.u32 	%r481, [%rd306+12];
	mul.wide.s32 	%rd313, %r481, 4;
	add.s64 	%rd314, %rd32, %rd313;
	ld.global.u32 	%r482, [%rd314];
	xor.b32  	%r483, %r482, %r480;
	ld.global.u32 	%r484, [%rd306+16];
	mul.wide.s32 	%rd315, %r484, 4;
	add.s64 	%rd316, %rd32, %rd315;
	ld.global.u32 	%r485, [%rd316];
	xor.b32  	%r486, %r485, %r483;
	ld.global.u32 	%r487, [%rd306+20];
	mul.wide.s32 	%rd317, %r487, 4;
	add.s64 	%rd318, %rd32, %rd317;
	ld.global.u32 	%r488, [%rd318];
	xor.b32  	%r489, %r488, %r486;
	ld.global.u32 	%r490, [%rd306+24];
	mul.wide.s32 	%rd319, %r490, 4;
	add.s64 	%rd320, %rd32, %rd319;
	ld.global.u32 	%r491, [%rd320];
	xor.b32  	%r492, %r491, %r489;
	ld.global.u32 	%r493, [%rd306+28];
	mul.wide.s32 	%rd321, %r493, 4;
	add.s64 	%rd322, %rd32, %rd321;
	ld.global.u32 	%r494, [%rd322];
	xor.b32  	%r495, %r494, %r492;
	ld.global.u32 	%r496, [%rd306+32];
	mul.wide.s32 	%rd323, %r496, 4;
	add.s64 	%rd324, %rd32, %rd323;
	ld.global.u32 	%r497, [%rd324];
	xor.b32  	%r498, %r497, %r495;
	ld.global.u32 	%r499, [%rd306+36];
	mul.wide.s32 	%rd325, %r499, 4;
	add.s64 	%rd326, %rd32, %rd325;
	ld.global.u32 	%r500, [%rd326];
	xor.b32  	%r501, %r500, %r498;
	ld.global.u32 	%r502, [%rd306+40];
	mul.wide.s32 	%rd327, %r502, 4;
	add.s64 	%rd328, %rd32, %rd327;
	ld.global.u32 	%r503, [%rd328];
	xor.b32  	%r504, %r503, %r501;
	ld.global.u32 	%r505, [%rd306+44];
	mul.wide.s32 	%rd329, %r505, 4;
	add.s64 	%rd330, %rd32, %rd329;
	ld.global.u32 	%r506, [%rd330];
	xor.b32  	%r507, %r506, %r504;
	ld.global.u32 	%r508, [%rd306+48];
	mul.wide.s32 	%rd331, %r508, 4;
	add.s64 	%rd332, %rd32, %rd331;
	ld.global.u32 	%r509, [%rd332];
	xor.b32  	%r510, %r509, %r507;
	ld.global.u32 	%r511, [%rd306+52];
	mul.wide.s32 	%rd333, %r511, 4;
	add.s64 	%rd334, %rd32, %rd333;
	ld.global.u32 	%r512, [%rd334];
	xor.b32  	%r513, %r512, %r510;
	ld.global.u32 	%r514, [%rd306+56];
	mul.wide.s32 	%rd335, %r514, 4;
	add.s64 	%rd336, %rd32, %rd335;
	ld.global.u32 	%r515, [%rd336];
	xor.b32  	%r516, %r515, %r513;
	ld.global.u32 	%r517, [%rd306+60];
	mul.wide.s32 	%rd337, %r517, 4;
	add.s64 	%rd338, %rd32, %rd337;
	ld.global.u32 	%r518, [%rd338];
	xor.b32  	%r625, %r518, %r516;
	add.s32 	%r614, %r614, 16;
	setp.ne.s32 	%p73, %r614, %r620;
	@%p73 bra 	$L__BB0_101;
$L__BB0_102:
	setp.eq.s32 	%p74, %r133, 0;
	@%p74 bra 	$L__BB0_112;
	and.b32  	%r142, %r132, 7;
	setp.lt.u32 	%p75, %r133, 8;
	@%p75 bra 	$L__BB0_105;
	mul.wide.u32 	%rd339, %r620, 4;
	add.s64 	%rd340, %rd33, %rd339;
	ld.global.u32 	%r520, [%rd340];
	mul.wide.s32 	%rd341, %r520, 4;
	add.s64 	%rd342, %rd32, %rd341;
	ld.global.u32 	%r521, [%rd342];
	ld.global.u32 	%r522, [%rd340+4];
	mul.wide.s32 	%rd343, %r522, 4;
	add.s64 	%rd344, %rd32, %rd343;
	ld.global.u32 	%r523, [%rd344];
	xor.b32  	%r524, %r521, %r523;
	ld.global.u32 	%r525, [%rd340+8];
	mul.wide.s32 	%rd345, %r525, 4;
	add.s64 	%rd346, %rd32, %rd345;
	ld.global.u32 	%r526, [%rd346];
	xor.b32  	%r527, %r524, %r526;
	ld.global.u32 	%r528, [%rd340+12];
	mul.wide.s32 	%rd347, %r528, 4;
	add.s64 	%rd348, %rd32, %rd347;
	ld.global.u32 	%r529, [%rd348];
	xor.b32  	%r530, %r527, %r529;
	ld.global.u32 	%r531, [%rd340+16];
	mul.wide.s32 	%rd349, %r531, 4;
	add.s64 	%rd350, %rd32, %rd349;
	ld.global.u32 	%r532, [%rd350];
	xor.b32  	%r533, %r530, %r532;
	ld.global.u32 	%r534, [%rd340+20];
	mul.wide.s32 	%rd351, %r534, 4;
	add.s64 	%rd352, %rd32, %rd351;
	ld.global.u32 	%r535, [%rd352];
	xor.b32  	%r536, %r533, %r535;
	ld.global.u32 	%r537, [%rd340+24];
	mul.wide.s32 	%rd353, %r537, 4;
	add.s64 	%rd354, %rd32, %rd353;
	ld.global.u32 	%r538, [%rd354];
	xor.b32  	%r539, %r536, %r538;
	ld.global.u32 	%r540, [%rd340+28];
	mul.wide.s32 	%rd355, %r540, 4;
	add.s64 	%rd356, %rd32, %rd355;
	ld.global.u32 	%r541, [%rd356];
	xor.b32  	%r542, %r539, %r541;
	xor.b32  	%r625, %r542, %r625;
	add.s32 	%r620, %r620, 8;
$L__BB0_105:
	setp.eq.s32 	%p76, %r142, 0;
	@%p76 bra 	$L__BB0_112;
	and.b32  	%r148, %r132, 3;
	setp.lt.u32 	%p77, %r142, 4;
	@%p77 bra 	$L__BB0_108;
	mul.wide.u32 	%rd357, %r620, 4;
	add.s64 	%rd358, %rd33, %rd357;
	ld.global.u32 	%r544, [%rd358];
	mul.wide.s32 	%rd359, %r544, 4;
	add.s64 	%rd360, %rd32, %rd359;
	ld.global.u32 	%r545, [%rd360];
	ld.global.u32 	%r546, [%rd358+4];
	mul.wide.s32 	%rd361, %r546, 4;
	add.s64 	%rd362, %rd32, %rd361;
	ld.global.u32 	%r547, [%rd362];
	xor.b32  	%r548, %r545, %r547;
	ld.global.u32 	%r549, [%rd358+8];
	mul.wide.s32 	%rd363, %r549, 4;
	add.s64 	%rd364, %rd32, %rd363;
	ld.global.u32 	%r550, [%rd364];
	xor.b32  	%r551, %r548, %r550;
	ld.global.u32 	%r552, [%rd358+12];
	mul.wide.s32 	%rd365, %r552, 4;
	add.s64 	%rd366, %rd32, %rd365;
	ld.global.u32 	%r553, [%rd366];
	xor.b32  	%r554, %r551, %r553;
	xor.b32  	%r625, %r554, %r625;
	add.s32 	%r620, %r620, 4;
$L__BB0_108:
	setp.eq.s32 	%p78, %r148, 0;
	@%p78 bra 	$L__BB0_112;
	mul.wide.u32 	%rd367, %r620, 4;
	add.s64 	%rd34, %rd33, %rd367;
	ld.global.u32 	%r555, [%rd34];
	mul.wide.s32 	%rd368, %r555, 4;
	add.s64 	%rd369, %rd32, %rd368;
	ld.global.u32 	%r556, [%rd369];
	xor.b32  	%r625, %r556, %r625;
	setp.eq.s32 	%p79, %r148, 1;
	@%p79 bra 	$L__BB0_112;
	ld.global.u32 	%r557, [%rd34+4];
	mul.wide.s32 	%rd370, %r557, 4;
	add.s64 	%rd371, %rd32, %rd370;
	ld.global.u32 	%r558, [%rd371];
	xor.b32  	%r625, %r558, %r625;
	setp.eq.s32 	%p80, %r148, 2;
	@%p80 bra 	$L__BB0_112;
	ld.global.u32 	%r559, [%rd34+8];
	mul.wide.s32 	%rd372, %r559, 4;
	add.s64 	%rd373, %rd32, %rd372;
	ld.global.u32 	%r560, [%rd373];
	xor.b32  	%r625, %r560, %r625;
$L__BB0_112:
	setp.ne.s32 	%p81, %r625, 1;
	@%p81 bra 	$L__BB0_114;
	mul.wide.u32 	%rd374, %r562, 4;
	add.s64 	%rd375, %rd10, %rd374;
	mov.b32 	%r561, 0;
	st.global.u32 	[%rd375], %r561;
$L__BB0_114:
	add.s32 	%r562, %r562, 1;
	setp.ne.s32 	%p82, %r562, %r162;
	@%p82 bra 	$L__BB0_2;
$L__BB0_115:
	ret;

}
	// .globl	_Z35global_decode_batched_stream_sharedPiS_PS_S_S_S_iiiS_ii
.visible .entry _Z35global_decode_batched_stream_sharedPiS_PS_S_S_S_iiiS_ii(
	.param .u64 .ptr .align 1 _Z35global_decode_batched_stream_sharedPiS_PS_S_S_S_iiiS_ii_param_0,
	.param .u64 .ptr .align 1 _Z35global_decode_batched_stream_sharedPiS_PS_S_S_S_iiiS_ii_param_1,
	.param .u64 .ptr .align 1 _Z35global_decode_batched_stream_sharedPiS_PS_S_S_S_iiiS_ii_param_2,
	.param .u64 .ptr .align 1 _Z35global_decode_batched_stream_sharedPiS_PS_S_S_S_iiiS_ii_param_3,
	.param .u64 .ptr .align 1 _Z35global_decode_batched_stream_sharedPiS_PS_S_S_S_iiiS_ii_param_4,
	.param .u64 .ptr .align 1 _Z35global_decode_batched_stream_sharedPiS_PS_S_S_S_iiiS_ii_param_5,
	.param .u32 _Z35global_decode_batched_stream_sharedPiS_PS_S_S_S_iiiS_ii_param_6,
	.param .u32 _Z35global_decode_batched_stream_sharedPiS_PS_S_S_S_iiiS_ii_param_7,
	.param .u32 _Z35global_decode_batched_stream_sharedPiS_PS_S_S_S_iiiS_ii_param_8,
	.param .u64 .ptr .align 1 _Z35global_decode_batched_stream_sharedPiS_PS_S_S_S_iiiS_ii_param_9,
	.param .u32 _Z35global_decode_batched_stream_sharedPiS_PS_S_S_S_iiiS_ii_param_10,
	.param .u32 _Z35global_decode_batched_stream_sharedPiS_PS_S_S_S_iiiS_ii_param_11
)
{
	.reg .pred 	%p<104>;
	.reg .b32 	%r<835>;
	.reg .b64 	%rd<352>;

	ld.param.u64 	%rd27, [_Z35global_decode_batched_stream_sharedPiS_PS_S_S_S_iiiS_ii_param_0];
	ld.param.u64 	%rd28, [_Z35global_decode_batched_stream_sharedPiS_PS_S_S_S_iiiS_ii_param_1];
	ld.param.u64 	%rd25, [_Z35global_decode_batched_stream_sharedPiS_PS_S_S_S_iiiS_ii_param_2];
	ld.param.u64 	%rd29, [_Z35global_decode_batched_stream_sharedPiS_PS_S_S_S_iiiS_ii_param_3];
	ld.param.u64 	%rd30, [_Z35global_decode_batched_stream_sharedPiS_PS_S_S_S_iiiS_ii_param_4];
	ld.param.u64 	%rd31, [_Z35global_decode_batched_stream_sharedPiS_PS_S_S_S_iiiS_ii_param_5];
	ld.param.u32 	%r169, [_Z35global_decode_batched_stream_sharedPiS_PS_S_S_S_iiiS_ii_param_6];
	ld.param.u32 	%r170, [_Z35global_decode_batched_stream_sharedPiS_PS_S_S_S_iiiS_ii_param_7];
	ld.param.u32 	%r171, [_Z35global_decode_batched_stream_sharedPiS_PS_S_S_S_iiiS_ii_param_8];
	ld.param.u64 	%rd26, [_Z35global_decode_batched_stream_sharedPiS_PS_S_S_S_iiiS_ii_param_9];
	ld.param.u32 	%r172, [_Z35global_decode_batched_stream_sharedPiS_PS_S_S_S_iiiS_ii_param_10];
	ld.param.u32 	%r173, [_Z35global_decode_batched_stream_sharedPiS_PS_S_S_S_iiiS_ii_param_11];
	cvta.to.global.u64 	%rd1, %rd30;
	cvta.to.global.u64 	%rd2, %rd27;
	cvta.to.global.u64 	%rd3, %rd28;
	cvta.to.global.u64 	%rd4, %rd31;
	cvta.to.global.u64 	%rd5, %rd29;
	mov.u32 	%r174, %ntid.x;
	mov.u32 	%r175, %ctaid.x;
	mov.u32 	%r176, %tid.x;
	mad.lo.s32 	%r1, %r174, %r175, %r176;
	mul.lo.s32 	%r177, %r172, %r170;
	setp.lt.s32 	%p2, %r1, %r177;
	setp.gt.s32 	%p3, %r172, 0;
	and.pred  	%p1, %p2, %p3;
	not.pred 	%p4, %p1;
	@%p4 bra 	$L__BB1_12;
	and.b32  	%r2, %r172, 7;
	setp.lt.u32 	%p5, %r172, 8;
	mov.b32 	%r771, 0;
	@%p5 bra 	$L__BB1_4;
	and.b32  	%r771, %r172, 2147483640;
	mov.b32 	%r769, 0;
	mov.u32 	%r183, Decide_shared;
	mul.wide.s32 	%rd35, %r170, 4;
$L__BB1_3:
	.pragma "nounroll";
	mad.lo.s32 	%r180, %r769, %r170, %r1;
	mul.wide.s32 	%rd32, %r180, 4;
	add.s64 	%rd33, %rd5, %rd32;
	ld.global.u32 	%r181, [%rd33];
	shl.b32 	%r182, %r180, 2;
	add.s32 	%r184, %r183, %r182;
	st.shared.u32 	[%r184], %r181;
	add.s64 	%rd34, %rd1, %rd32;
	ld.global.u32 	%r185, [%rd34];
	mov.u32 	%r186, Receivedword_shared;
	add.s32 	%r187, %r186, %r182;
	st.shared.u32 	[%r187], %r185;
	add.s64 	%rd36, %rd33, %rd35;
	ld.global.u32 	%r188, [%rd36];
	shl.b32 	%r189, %r170, 2;
	add.s32 	%r190, %r184, %r189;
	st.shared.u32 	[%r190], %r188;
	add.s64 	%rd37, %rd34, %rd35;
	ld.global.u32 	%r191, [%rd37];
	add.s32 	%r192, %r187, %r189;
	st.shared.u32 	[%r192], %r191;
	add.s64 	%rd38, %rd36, %rd35;
	ld.global.u32 	%r193, [%rd38];
	add.s32 	%r194, %r190, %r189;
	st.shared.u32 	[%r194], %r193;
	add.s64 	%rd39, %rd37, %rd35;
	ld.global.u32 	%r195, [%rd39];
	add.s32 	%r196, %r192, %r189;
	st.shared.u32 	[%r196], %r195;
	add.s64 	%rd40, %rd38, %rd35;
	ld.global.u32 	%r197, [%rd40];
	add.s32 	%r198, %r194, %r189;
	st.shared.u32 	[%r198], %r197;
	add.s64 	%rd41, %rd39, %rd35;
	ld.global.u32 	%r199, [%rd41];
	add.s32 	%r200, %r196, %r189;
	st.shared.u32 	[%r200], %r199;
	add.s64 	%rd42, %rd40, %rd35;
	ld.global.u32 	%r201, [%rd42];
	add.s32 	%r202, %r198, %r189;
	st.shared.u32 	[%r202], %r201;
	add.s64 	%rd43, %rd41, %rd35;
	ld.global.u32 	%r203, [%rd43];
	add.s32 	%r204, %r200, %r189;
	st.shared.u32 	[%r204], %r203;
	add.s64 	%rd44, %rd42, %rd35;
	ld.global.u32 	%r205, [%rd44];
	add.s32 	%r206, %r202, %r189;
	st.shared.u32 	[%r206], %r205;
	add.s64 	%rd45, %rd43, %rd35;
	ld.global.u32 	%r207, [%rd45];
	add.s32 	%r208, %r204, %r189;
	st.shared.u32 	[%r208], %r207;
	add.s64 	%rd46, %rd44, %rd35;
	ld.global.u32 	%r209, [%rd46];
	add.s32 	%r210, %r206, %r189;
	st.shared.u32 	[%r210], %r209;
	add.s64 	%rd47, %rd45, %rd35;
	ld.global.u32 	%r211, [%rd47];
	add.s32 	%r212, %r208, %r189;
	st.shared.u32 	[%r212], %r211;
	add.s64 	%rd48, %rd46, %rd35;
	ld.global.u32 	%r213, [%rd48];
	add.s32 	%r214, %r210, %r189;
	st.shared.u32 	[%r214], %r213;
	add.s64 	%rd49, %rd47, %rd35;
	ld.global.u32 	%r215, [%rd49];
	add.s32 	%r216, %r212, %r189;
	st.shared.u32 	[%r216], %r215;
	add.s32 	%r769, %r769, 8;
	setp.ne.s32 	%p6, %r769, %r771;
	@%p6 bra 	$L__BB1_3;
$L__BB1_4:
	setp.eq.s32 	%p7, %r2, 0;
	@%p7 bra 	$L__BB1_12;
	and.b32  	%r7, %r172, 3;
	setp.lt.u32 	%p8, %r2, 4;
	@%p8 bra 	$L__BB1_7;
	mad.lo.s32 	%r217, %r771, %r170, %r1;
	mul.wide.s32 	%rd50, %r217, 4;
	add.s64 	%rd51, %rd5, %rd50;
	ld.global.u32 	%r218, [%rd51];
	shl.b32 	%r219, %r217, 2;
	mov.u32 	%r220, Decide_shared;
	add.s32 	%r221, %r220, %r219;
	st.shared.u32 	[%r221], %r218;
	add.s64 	%rd52, %rd1, %rd50;
	ld.global.u32 	%r222, [%rd52];
	mov.u32 	%r223, Receivedword_shared;
	add.s32 	%r224, %r223, %r219;
	st.shared.u32 	[%r224], %r222;
	mul.wide.s32 	%rd53, %r170, 4;
	add.s64 	%rd54, %rd51, %rd53;
	ld.global.u32 	%r225, [%rd54];
	shl.b32 	%r226, %r170, 2;
	add.s32 	%r227, %r221, %r226;
	st.shared.u32 	[%r227], %r225;
	add.s64 	%rd55, %rd52, %rd53;
	ld.global.u32 	%r228, [%rd55];
	add.s32 	%r229, %r224, %r226;
	st.shared.u32 	[%r229], %r228;
	add.s64 	%rd56, %rd54, %rd53;
	ld.global.u32 	%r230, [%rd56];
	add.s32 	%r231, %r227, %r226;
	st.shared.u32 	[%r231], %r230;
	add.s64 	%rd57, %rd55, %rd53;
	ld.global.u32 	%r232, [%rd57];
	add.s32 	%r233, %r229, %r226;
	st.shared.u32 	[%r233], %r232;
	add.s64 	%rd58, %rd56, %rd53;
	ld.global.u32 	%r234, [%rd58];
	add.s32 	%r235, %r231, %r226;
	st.shared.u32 	[%r235], %r234;
	add.s64 	%rd59, %rd57, %rd53;
	ld.global.u32 	%r236, [%rd59];
	add.s32 	%r237, %r233, %r226;
	st.shared.u32 	[%r237], %r236;
	add.s32 	%r771, %r771, 4;
$L__BB1_7:
	setp.eq.s32 	%p9, %r7, 0;
	@%p9 bra 	$L__BB1_12;
	setp.eq.s32 	%p10, %r7, 1;
	@%p10 bra 	$L__BB1_10;
	mad.lo.s32 	%r238, %r771, %r170, %r1;
	mul.wide.s32 	%rd60, %r238, 4;
	add.s64 	%rd61, %rd5, %rd60;
	ld.global.u32 	%r239, [%rd61];
	shl.b32 	%r240, %r238, 2;
	mov.u32 	%r241, Decide_shared;
	add.s32 	%r242, %r241, %r240;
	st.shared.u32 	[%r242], %r239;
	add.s64 	%rd62, %rd1, %rd60;
	ld.global.u32 	%r243, [%rd62];
	mov.u32 	%r244, Receivedword_shared;
	add.s32 	%r245, %r244, %r240;
	st.shared.u32 	[%r245], %r243;
	mul.wide.s32 	%rd63, %r170, 4;
	add.s64 	%rd64, %rd61, %rd63;
	ld.global.u32 	%r246, [%rd64];
	shl.b32 	%r247, %r170, 2;
	add.s32 	%r248, %r242, %r247;
	st.shared.u32 	[%r248], %r246;
	add.s64 	%rd65, %rd62, %rd63;
	ld.global.u32 	%r249, [%rd65];
	add.s32 	%r250, %r245, %r247;
	st.shared.u32 	[%r250], %r249;
	add.s32 	%r771, %r771, 2;
$L__BB1_10:
	and.b32  	%r251, %r172, 1;
	setp.eq.b32 	%p11, %r251, 1;
	not.pred 	%p12, %p11;
	@%p12 bra 	$L__BB1_12;
	mad.lo.s32 	%r252, %r771, %r170, %r1;
	mul.wide.s32 	%rd66, %r252, 4;
	add.s64 	%rd67, %rd5, %rd66;
	ld.global.u32 	%r253, [%rd67];
	shl.b32 	%r254, %r252, 2;
	mov.u32 	%r255, Decide_shared;
	add.s32 	%r256, %r255, %r254;
	st.shared.u32 	[%r256], %r253;
	add.s64 	%rd68, %rd1, %rd66;
	ld.global.u32 	%r257, [%rd68];
	mov.u32 	%r258, Receivedword_shared;
	add.s32 	%r259, %r258, %r254;
	st.shared.u32 	[%r259], %r257;
$L__BB1_12:
	setp.lt.s32 	%p13, %r172, 1;
	bar.sync 	0;
	@%p13 bra 	$L__BB1_106;
	mul.wide.s32 	%rd69, %r1, 4;
	mov.u64 	%rd70, device_ColumnDegree;
	add.s64 	%rd6, %rd70, %rd69;
	mov.u64 	%rd71, device_numBcol;
	add.s64 	%rd7, %rd71, %rd69;
	mov.u64 	%rd72, device_RowDegree;
	add.s64 	%rd8, %rd72, %rd69;
	mov.u64 	%rd73, device_numBrow;
	add.s64 	%rd9, %rd73, %rd69;
	cvta.to.global.u64 	%rd74, %rd25;
	mul.wide.s32 	%rd75, %r1, 8;
	add.s64 	%rd10, %rd74, %rd75;
	cvta.to.global.u64 	%rd11, %rd26;
	mov.b32 	%r773, 0;
	mov.u32 	%r263, Receivedword_shared;
$L__BB1_14:
	setp.ne.s32 	%p14, %r171, 0;
	mul.lo.s32 	%r13, %r773, %r170;
	mul.lo.s32 	%r14, %r773, %r173;
	add.s32 	%r261, %r13, %r1;
	shl.b32 	%r262, %r261, 2;
	add.s32 	%r15, %r263, %r262;
	@%p14 bra 	$L__BB1_24;
	setp.ge.s32 	%p46, %r1, %r170;
	cvt.s64.s32 	%rd12, %r14;
	@%p46 bra 	$L__BB1_47;
	ld.const.u32 	%r16, [%rd6];
	setp.lt.s32 	%p47, %r16, 1;
	@%p47 bra 	$L__BB1_47;
	ld.shared.u32 	%r17, [%r15];
	ld.const.u32 	%r18, [%rd7];
	and.b32  	%r19, %r16, 3;
	setp.lt.u32 	%p48, %r16, 4;
	mov.b32 	%r789, 0;
	@%p48 bra 	$L__BB1_20;
	and.b32  	%r789, %r16, 2147483644;
	mov.b32 	%r774, 0;
$L__BB1_19:
	add.s32 	%r423, %r18, %r774;
	mul.wide.s32 	%rd191, %r423, 4;
	add.s64 	%rd192, %rd4, %rd191;
	ld.global.s32 	%rd193, [%rd192];
	add.s64 	%rd194, %rd193, %rd12;
	shl.b64 	%rd195, %rd194, 2;
	add.s64 	%rd196, %rd2, %rd195;
	st.global.u32 	[%rd196], %r17;
	ld.global.s32 	%rd197, [%rd192+4];
	add.s64 	%rd198, %rd197, %rd12;
	shl.b64 	%rd199, %rd198, 2;
	add.s64 	%rd200, %rd2, %rd199;
	st.global.u32 	[%rd200], %r17;
	ld.global.s32 	%rd201, [%rd192+8];
	add.s64 	%rd202, %rd201, %rd12;
	shl.b64 	%rd203, %rd202, 2;
	add.s64 	%rd204, %rd2, %rd203;
	st.global.u32 	[%rd204], %r17;
	ld.global.s32 	%rd205, [%rd192+12];
	add.s64 	%rd206, %rd205, %rd12;
	shl.b64 	%rd207, %rd206, 2;
	add.s64 	%rd208, %rd2, %rd207;
	st.global.u32 	[%rd208], %r17;
	add.s32 	%r774, %r774, 4;
	setp.eq.s32 	%p49, %r774, %r789;
	@%p49 bra 	$L__BB1_20;
	bra.uni 	$L__BB1_19;
$L__BB1_20:
	setp.eq.s32 	%p50, %r19, 0;
	@%p50 bra 	$L__BB1_47;
	add.s32 	%r424, %r18, %r789;
	mul.wide.s32 	%rd209, %r424, 4;
	add.s64 	%rd16, %rd4, %rd209;
	ld.global.s32 	%rd210, [%rd16];
	add.s64 	%rd211, %rd210, %rd12;
	shl.b64 	%rd212, %rd211, 2;
	add.s64 	%rd213, %rd2, %rd212;
	st.global.u32 	[%rd213], %r17;
	setp.eq.s32 	%p51, %r19, 1;
	@%p51 bra 	$L__BB1_47;
	ld.global.s32 	%rd214, [%rd16+4];
	add.s64 	%rd215, %rd214, %rd12;
	shl.b64 	%rd216, %rd215, 2;
	add.s64 	%rd217, %rd2, %rd216;
	st.global.u32 	[%rd217], %r17;
	setp.eq.s32 	%p52, %r19, 2;
	@%p52 bra 	$L__BB1_47;
	ld.global.s32 	%rd218, [%rd16+8];
	add.s64 	%rd219, %rd218, %rd12;
	shl.b64 	%rd220, %rd219, 2;
	add.s64 	%rd221, %rd2, %rd220;
	st.global.u32 	[%rd221], %r17;
	bra.uni 	$L__BB1_47;
$L__BB1_24:
	setp.ge.s32 	%p15, %r1, %r170;
	cvt.s64.s32 	%rd13, %r14;
	@%p15 bra 	$L__BB1_47;
	shl.b64 	%rd76, %rd13, 2;
	add.s64 	%rd14, %rd3, %rd76;
	ld.shared.u32 	%r23, [%r15];
	shl.b32 	%r264, %r23, 1;
	sub.s32 	%r784, 1, %r264;
	ld.const.u32 	%r25, [%rd6];
	setp.lt.s32 	%p16, %r25, 1;
	@%p16 bra 	$L__BB1_39;
	ld.const.u32 	%r26, [%rd7];
	setp.lt.u32 	%p17, %r25, 16;
	mov.b32 	%r780, 0;
	@%p17 bra 	$L__BB1_29;
	and.b32  	%r267, %r25, 2147483632;
	neg.s32 	%r786, %r267;
	mov.u32 	%r785, %r26;
$L__BB1_28:
	.pragma "nounroll";
	and.b32  	%r780, %r25, 2147483632;
	mul.wide.s32 	%rd77, %r785, 4;
	add.s64 	%rd78, %rd4, %rd77;
	ld.global.u32 	%r268, [%rd78];
	mul.wide.s32 	%rd79, %r268, 4;
	add.s64 	%rd80, %rd14, %rd79;
	ld.global.u32 	%r269, [%rd80];
	ld.global.u32 	%r270, [%rd78+4];
	mul.wide.s32 	%rd81, %r270, 4;
	add.s64 	%rd82, %rd14, %rd81;
	ld.global.u32 	%r271, [%rd82];
	shl.b32 	%r272, %r271, 1;
	ld.global.u32 	%r273, [%rd78+8];
	mul.wide.s32 	%rd83, %r273, 4;
	add.s64 	%rd84, %rd14, %rd83;
	ld.global.u32 	%r274, [%rd84];
	add.s32 	%r275, %r269, %r274;
	ld.global.u32 	%r276, [%rd78+12];
	mul.wide.s32 	%rd85, %r276, 4;
	add.s64 	%rd86, %rd14, %rd85;
	ld.global.u32 	%r277, [%rd86];
	add.s32 	%r278, %r275, %r277;
	ld.global.u32 	%r279, [%rd78+16];
	mul.wide.s32 	%rd87, %r279, 4;
	add.s64 	%rd88, %rd14, %rd87;
	ld.global.u32 	%r280, [%rd88];
	add.s32 	%r281, %r278, %r280;
	ld.global.u32 	%r282, [%rd78+20];
	mul.wide.s32 	%rd89, %r282, 4;
	add.s64 	%rd90, %rd14, %rd89;
	ld.global.u32 	%r283, [%rd90];
	add.s32 	%r284, %r281, %r283;
	ld.global.u32 	%r285, [%rd78+24];
	mul.wide.s32 	%rd91, %r285, 4;
	add.s64 	%rd92, %rd14, %rd91;
	ld.global.u32 	%r286, [%rd92];
	add.s32 	%r287, %r284, %r286;
	ld.global.u32 	%r288, [%rd78+28];
	mul.wide.s32 	%rd93, %r288, 4;
	add.s64 	%rd94, %rd14, %rd93;
	ld.global.u32 	%r289, [%rd94];
	add.s32 	%r290, %r287, %r289;
	ld.global.u32 	%r291, [%rd78+32];
	mul.wide.s32 	%rd95, %r291, 4;
	add.s64 	%rd96, %rd14, %rd95;
	ld.global.u32 	%r292, [%rd96];
	add.s32 	%r293, %r290, %r292;
	ld.global.u32 	%r294, [%rd78+36];
	mul.wide.s32 	%rd97, %r294, 4;
	add.s64 	%rd98, %rd14, %rd97;
	ld.global.u32 	%r295, [%rd98];
	add.s32 	%r296, %r293, %r295;
	ld.global.u32 	%r297, [%rd78+40];
	mul.wide.s32 	%rd99, %r297, 4;
	add.s64 	%rd100, %rd14, %rd99;
	ld.global.u32 	%r298, [%rd100];
	add.s32 	%r299, %r296, %r298;
	ld.global.u32 	%r300, [%rd78+44];
	mul.wide.s32 	%rd101, %r300, 4;
	add.s64 	%rd102, %rd14, %rd101;
	ld.global.u32 	%r301, [%rd102];
	add.s32 	%r302, %r299, %r301;
	ld.global.u32 	%r303, [%rd78+48];
	mul.wide.s32 	%rd103, %r303, 4;
	add.s64 	%rd104, %rd14, %rd103;
	ld.global.u32 	%r304, [%rd104];
	add.s32 	%r305, %r302, %r304;
	ld.global.u32 	%r306, [%rd78+52];
	mul.wide.s32 	%rd105, %r306, 4;
	add.s64 	%rd106, %rd14, %rd105;
	ld.global.u32 	%r307, [%rd106];
	add.s32 	%r308, %r305, %r307;
	ld.global.u32 	%r309, [%rd78+56];
	mul.wide.s32 	%rd107, %r309, 4;
	add.s64 	%rd108, %rd14, %rd107;
	ld.global.u32 	%r310, [%rd108];
	add.s32 	%r311, %r308, %r310;
	ld.global.u32 	%r312, [%rd78+60];
	mul.wide.s32 	%rd109, %r312, 4;
	add.s64 	%rd110, %rd14, %rd109;
	ld.global.u32 	%r313, [%rd110];
	add.s32 	%r314, %r311, %r313;
	shl.b32 	%r315, %r314, 1;
	add.s32 	%r316, %r315, %r272;
	sub.s32 	%r317, %r784, %r316;
	add.s32 	%r784, %r317, 16;
	add.s32 	%r786, %r786, 16;
	add.s32 	%r785, %r785, 16;
	setp.eq.s32 	%p18, %r786, 0;
	@%p18 bra 	$L__BB1_29;
	bra.uni 	$L__BB1_28;
$L__BB1_29:
	and.b32  	%r31, %r25, 15;
	setp.eq.s32 	%p19, %r31, 0;
	@%p19 bra 	$L__BB1_39;
	and.b32  	%r32, %r25, 7;
	setp.lt.u32 	%p20, %r31, 8;
	@%p20 bra 	$L__BB1_32;
	add.s32 	%r319, %r26, %r780;
	mul.wide.s32 	%rd111, %r319, 4;
	add.s64 	%rd112, %rd4, %rd111;
	ld.global.u32 	%r320, [%rd112];
	mul.wide.s32 	%rd113, %r320, 4;
	add.s64 	%rd114, %rd14, %rd113;
	ld.global.u32 	%r321, [%rd114];
	ld.global.u32 	%r322, [%rd112+4];
	mul.wide.s32 	%rd115, %r322, 4;
	add.s64 	%rd116, %rd14, %rd115;
	ld.global.u32 	%r323, [%rd116];
	shl.b32 	%r324, %r323, 1;
	ld.global.u32 	%r325, [%rd112+8];
	mul.wide.s32 	%rd117, %r325, 4;
	add.s64 	%rd118, %rd14, %rd117;
	ld.global.u32 	%r326, [%rd118];
	add.s32 	%r327, %r321, %r326;
	ld.global.u32 	%r328, [%rd112+12];
	mul.wide.s32 	%rd119, %r328, 4;
	add.s64 	%rd120, %rd14, %rd119;
	ld.global.u32 	%r329, [%rd120];
	add.s32 	%r330, %r327, %r329;
	ld.global.u32 	%r331, [%rd112+16];
	mul.wide.s32 	%rd121, %r331, 4;
	add.s64 	%rd122, %rd14, %rd121;
	ld.global.u32 	%r332, [%rd122];
	add.s32 	%r333, %r330, %r332;
	ld.global.u32 	%r334, [%rd112+20];
	mul.wide.s32 	%rd123, %r334, 4;
	add.s64 	%rd124, %rd14, %rd123;
	ld.global.u32 	%r335, [%rd124];
	add.s32 	%r336, %r333, %r335;
	ld.global.u32 	%r337, [%rd112+24];
	mul.wide.s32 	%rd125, %r337, 4;
	add.s64 	%rd126, %rd14, %rd125;
	ld.global.u32 	%r338, [%rd126];
	add.s32 	%r339, %r336, %r338;
	ld.global.u32 	%r340, [%rd112+28];
	mul.wide.s32 	%rd127, %r340, 4;
	add.s64 	%rd128, %rd14, %rd127;
	ld.global.u32 	%r341, [%rd128];
	add.s32 	%r342, %r339, %r341;
	shl.b32 	%r343, %r342, 1;
	add.s32 	%r344, %r343, %r324;
	sub.s32 	%r345, %r784, %r344;
	add.s32 	%r784, %r345, 8;
	add.s32 	%r780, %r780, 8;
$L__BB1_32:
	setp.eq.s32 	%p21, %r32, 0;
	@%p21 bra 	$L__BB1_39;
	and.b32  	%r38, %r25, 3;
	setp.lt.u32 	%p22, %r32, 4;
	@%p22 bra 	$L__BB1_35;
	add.s32 	%r347, %r26, %r780;
	mul.wide.s32 	%rd129, %r347, 4;
	add.s64 	%rd130, %rd4, %rd129;
	ld.global.u32 	%r348, [%rd130];
	mul.wide.s32 	%rd131, %r348, 4;
	add.s64 	%rd132, %rd14, %rd131;
	ld.global.u32 	%r349, [%rd132];
	ld.global.u32 	%r350, [%rd130+4];
	mul.wide.s32 	%rd133, %r350, 4;
	add.s64 	%rd134, %rd14, %rd133;
	ld.global.u32 	%r351, [%rd134];
	shl.b32 	%r352, %r351, 1;
	ld.global.u32 	%r353, [%rd130+8];
	mul.wide.s32 	%rd135, %r353, 4;
	add.s64 	%rd136, %rd14, %rd135;
	ld.global.u32 	%r354, [%rd136];
	add.s32 	%r355, %r349, %r354;
	ld.global.u32 	%r356, [%rd130+12];
	mul.wide.s32 	%rd137, %r356, 4;
	add.s64 	%rd138, %rd14, %rd137;
	ld.global.u32 	%r357, [%rd138];
	add.s32 	%r358, %r355, %r357;
	shl.b32 	%r359, %r358, 1;
	add.s32 	%r360, %r359, %r352;
	sub.s32 	%r361, %r784, %r360;
	add.s32 	%r784, %r361, 4;
	add.s32 	%r780, %r780, 4;
$L__BB1_35:
	setp.eq.s32 	%p23, %r38, 0;
	@%p23 bra 	$L__BB1_39;
	add.s32 	%r362, %r26, %r780;
	mul.wide.s32 	%rd139, %r362, 4;
	add.s64 	%rd15, %rd4, %rd139;
	ld.global.u32 	%r363, [%rd15];
	mul.wide.s32 	%rd140, %r363, 4;
	add.s64 	%rd141, %rd14, %rd140;
	ld.global.u32 	%r364, [%rd141];
	shl.b32 	%r365, %r364, 1;
	sub.s32 	%r366, %r784, %r365;
	add.s32 	%r784, %r366, 1;
	setp.eq.s32 	%p24, %r38, 1;
	@%p24 bra 	$L__BB1_39;
	ld.global.u32 	%r367, [%rd15+4];
	mul.wide.s32 	%rd142, %r367, 4;
	add.s64 	%rd143, %rd14, %rd142;
	ld.global.u32 	%r368, [%rd143];
	shl.b32 	%r369, %r368, 1;
	sub.s32 	%r370, %r784, %r369;
	add.s32 	%r784, %r370, 1;
	setp.eq.s32 	%p25, %r38, 2;
	@%p25 bra 	$L__BB1_39;
	ld.global.u32 	%r371, [%rd15+8];
	mul.wide.s32 	%rd144, %r371, 4;
	add.s64 	%rd145, %rd14, %rd144;
	ld.global.u32 	%r372, [%rd145];
	shl.b32 	%r373, %r372, 1;
	sub.s32 	%r374, %r784, %r373;
	add.s32 	%r784, %r374, 1;
$L__BB1_39:
	setp.lt.s32 	%p26, %r25, 1;
	@%p26 bra 	$L__BB1_47;
	ld.const.u32 	%r48, [%rd7];
	add.s32 	%r49, %r784, -1;
	and.b32  	%r50, %r25, 3;
	setp.lt.u32 	%p27, %r25, 4;
	mov.b32 	%r790, 0;
	@%p27 bra 	$L__BB1_43;
	and.b32  	%r790, %r25, 2147483644;
	mov.b32 	%r788, 0;
$L__BB1_42:
	add.s32 	%r377, %r48, %r788;
	mul.wide.s32 	%rd146, %r377, 4;
	add.s64 	%rd147, %rd4, %rd146;
	ld.global.u32 	%r378, [%rd147];
	cvt.s64.s32 	%rd148, %r378;
	mul.wide.s32 	%rd149, %r378, 4;
	add.s64 	%rd150, %rd14, %rd149;
	ld.global.u32 	%r379, [%rd150];
	shl.b32 	%r380, %r379, 1;
	add.s32 	%r381, %r49, %r380;
	setp.lt.s32 	%p28, %r381, 0;
	setp.eq.s32 	%p29, %r381, 0;
	selp.b32 	%r382, %r23, 0, %p29;
	selp.b32 	%r383, 1, %r382, %p28;
	add.s64 	%rd151, %rd148, %rd13;
	shl.b64 	%rd152, %rd151, 2;
	add.s64 	%rd153, %rd2, %rd152;
	st.global.u32 	[%rd153], %r383;
	ld.global.u32 	%r384, [%rd147+4];
	cvt.s64.s32 	%rd154, %r384;
	mul.wide.s32 	%rd155, %r384, 4;
	add.s64 	%rd156, %rd14, %rd155;
	ld.global.u32 	%r385, [%rd156];
	shl.b32 	%r386, %r385, 1;
	add.s32 	%r387, %r49, %r386;
	setp.lt.s32 	%p30, %r387, 0;
	setp.eq.s32 	%p31, %r387, 0;
	selp.b32 	%r388, %r23, 0, %p31;
	selp.b32 	%r389, 1, %r388, %p30;
	add.s64 	%rd157, %rd154, %rd13;
	shl.b64 	%rd158, %rd157, 2;
	add.s64 	%rd159, %rd2, %rd158;
	st.global.u32 	[%rd159], %r389;
	ld.global.u32 	%r390, [%rd147+8];
	cvt.s64.s32 	%rd160, %r390;
	mul.wide.s32 	%rd161, %r390, 4;
	add.s64 	%rd162, %rd14, %rd161;
	ld.global.u32 	%r391, [%rd162];
	shl.b32 	%r392, %r391, 1;
	add.s32 	%r393, %r49, %r392;
	setp.lt.s32 	%p32, %r393, 0;
	setp.eq.s32 	%p33, %r393, 0;
	selp.b32 	%r394, %r23, 0, %p33;
	selp.b32 	%r395, 1, %r394, %p32;
	add.s64 	%rd163, %rd160, %rd13;
	shl.b64 	%rd164, %rd163, 2;
	add.s64 	%rd165, %rd2, %rd164;
	st.global.u32 	[%rd165], %r395;
	ld.global.u32 	%r396, [%rd147+12];
	cvt.s64.s32 	%rd166, %r396;
	mul.wide.s32 	%rd167, %r396, 4;
	add.s64 	%rd168, %rd14, %rd167;
	ld.global.u32 	%r397, [%rd168];
	shl.b32 	%r398, %r397, 1;
	add.s32 	%r399, %r49, %r398;
	setp.lt.s32 	%p34, %r399, 0;
	setp.eq.s32 	%p35, %r399, 0;
	selp.b32 	%r400, %r23, 0, %p35;
	selp.b32 	%r401, 1, %r400, %p34;
	add.s64 	%rd169, %rd166, %rd13;
	shl.b64 	%rd170, %rd169, 2;
	add.s64 	%rd171, %rd2, %rd170;
	st.global.u32 	[%rd171], %r401;
	add.s32 	%r788, %r788, 4;
	setp.eq.s32 	%p36, %r788, %r790;
	@%p36 bra 	$L__BB1_43;
	bra.uni 	$L__BB1_42;
$L__BB1_43:
	setp.eq.s32 	%p37, %r50, 0;
	@%p37 bra 	$L__BB1_47;
	add.s32 	%r402, %r48, %r790;
	mul.wide.s32 	%rd172, %r402, 4;
	add.s64 	%rd17, %rd4, %rd172;
	ld.global.u32 	%r403, [%rd17];
	cvt.s64.s32 	%rd173, %r403;
	mul.wide.s32 	%rd174, %r403, 4;
	add.s64 	%rd175, %rd14, %rd174;
	ld.global.u32 	%r404, [%rd175];
	shl.b32 	%r405, %r404, 1;
	add.s32 	%r406, %r49, %r405;
	setp.lt.s32 	%p38, %r406, 0;
	setp.eq.s32 	%p39, %r406, 0;
	selp.b32 	%r407, %r23, 0, %p39;
	selp.b32 	%r408, 1, %r407, %p38;
	add.s64 	%rd176, %rd173, %rd13;
	shl.b64 	%rd177, %rd176, 2;
	add.s64 	%rd178, %rd2, %rd177;
	st.global.u32 	[%rd178], %r408;
	setp.eq.s32 	%p40, %r50, 1;
	@%p40 bra 	$L__BB1_47;
	ld.global.u32 	%r409, [%rd17+4];
	cvt.s64.s32 	%rd179, %r409;
	mul.wide.s32 	%rd180, %r409, 4;
	add.s64 	%rd181, %rd14, %rd180;
	ld.global.u32 	%r410, [%rd181];
	shl.b32 	%r411, %r410, 1;
	add.s32 	%r412, %r49, %r411;
	setp.lt.s32 	%p41, %r412, 0;
	setp.eq.s32 	%p42, %r412, 0;
	selp.b32 	%r413, %r23, 0, %p42;
	selp.b32 	%r414, 1, %r413, %p41;
	add.s64 	%rd182, %rd179, %rd13;
	shl.b64 	%rd183, %rd182, 2;
	add.s64 	%rd184, %rd2, %rd183;
	st.global.u32 	[%rd184], %r414;
	setp.eq.s32 	%p43, %r50, 2;
	@%p43 bra 	$L__BB1_47;
	ld.global.u32 	%r415, [%rd17+8];
	cvt.s64.s32 	%rd185, %r415;
	mul.wide.s32 	%rd186, %r415, 4;
	add.s64 	%rd187, %rd14, %rd186;
	ld.global.u32 	%r416, [%rd187];
	shl.b32 	%r417, %r416, 1;
	add.s32 	%r418, %r49, %r417;
	setp.lt.s32 	%p44, %r418, 0;
	setp.eq.s32 	%p45, %r418, 0;
	selp.b32 	%r419, %r23, 0, %p45;
	selp.b32 	%r420, 1, %r419, %p44;
	add.s64 	%rd188, %rd185, %rd13;
	shl.b64 	%rd189, %rd188, 2;
	add.s64 	%rd190, %rd2, %rd189;
	st.global.u32 	[%rd190], %r420;
$L__BB1_47:
	setp.ge.s32 	%p53, %r1, %r169;
	bar.sync 	0;
	cvt.s64.s32 	%rd18, %r14;
	@%p53 bra 	$L__BB1_70;
	shl.b64 	%rd222, %rd18, 2;
	add.s64 	%rd19, %rd2, %rd222;
	ld.const.u32 	%r63, [%rd8];
	setp.lt.s32 	%p54, %r63, 1;
	mov.b32 	%r800, 0;
	@%p54 bra 	$L__BB1_62;
	ld.const.u32 	%r64, [%rd9];
	and.b32  	%r65, %r63, 15;
	setp.lt.u32 	%p55, %r63, 16;
	mov.b32 	%r800, 0;
	mov.u32 	%r793, %r800;
	@%p55 bra 	$L__BB1_52;
	and.b32  	%r793, %r63, 2147483632;
	mov.b32 	%r800, 0;
	mov.u32 	%r802, %r800;
$L__BB1_51:
	.pragma "nounroll";
	add.s32 	%r429, %r64, %r802;
	mul.wide.s32 	%rd223, %r429, 4;
	add.s64 	%rd224, %rd19, %rd223;
	ld.global.u32 	%r430, [%rd224];
	xor.b32  	%r431, %r430, %r800;
	ld.global.u32 	%r432, [%rd224+4];
	xor.b32  	%r433, %r432, %r431;
	ld.global.u32 	%r434, [%rd224+8];
	xor.b32  	%r435, %r434, %r433;
	ld.global.u32 	%r436, [%rd224+12];
	xor.b32  	%r437, %r436, %r435;
	ld.global.u32 	%r438, [%rd224+16];
	xor.b32  	%r439, %r438, %r437;
	ld.global.u32 	%r440, [%rd224+20];
	xor.b32  	%r441, %r440, %r439;
	ld.global.u32 	%r442, [%rd224+24];
	xor.b32  	%r443, %r442, %r441;
	ld.global.u32 	%r444, [%rd224+28];
	xor.b32  	%r445, %r444, %r443;
	ld.global.u32 	%r446, [%rd224+32];
	xor.b32  	%r447, %r446, %r445;
	ld.global.u32 	%r448, [%rd224+36];
	xor.b32  	%r449, %r448, %r447;
	ld.global.u32 	%r450, [%rd224+40];
	xor.b32  	%r451, %r450, %r449;
	ld.global.u32 	%r452, [%rd224+44];
	xor.b32  	%r453, %r452, %r451;
	ld.global.u32 	%r454, [%rd224+48];
	xor.b32  	%r455, %r454, %r453;
	ld.global.u32 	%r456, [%rd224+52];
	xor.b32  	%r457, %r456, %r455;
	ld.global.u32 	%r458, [%rd224+56];
	xor.b32  	%r459, %r458, %r457;
	ld.global.u32 	%r460, [%rd224+60];
	xor.b32  	%r800, %r460, %r459;
	add.s32 	%r802, %r802, 16;
	setp.eq.s32 	%p56, %r802, %r793;
	@%p56 bra 	$L__BB1_52;
	bra.uni 	$L__BB1_51;
$L__BB1_52:
	setp.eq.s32 	%p57, %r65, 0;
	@%p57 bra 	$L__BB1_62;
	and.b32  	%r70, %r63, 7;
	setp.lt.u32 	%p58, %r65, 8;
	@%p58 bra 	$L__BB1_55;
	add.s32 	%r462, %r64, %r793;
	mul.wide.s32 	%rd225, %r462, 4;
	add.s64 	%rd226, %rd19, %rd225;
	ld.global.u32 	%r463, [%rd226];
	ld.global.u32 	%r464, [%rd226+4];
	xor.b32  	%r465, %r463, %r464;
	ld.global.u32 	%r466, [%rd226+8];
	xor.b32  	%r467, %r465, %r466;
	ld.global.u32 	%r468, [%rd226+12];
	xor.b32  	%r469, %r467, %r468;
	ld.global.u32 	%r470, [%rd226+16];
	xor.b32  	%r471, %r469, %r470;
	ld.global.u32 	%r472, [%rd226+20];
	xor.b32  	%r473, %r471, %r472;
	ld.global.u32 	%r474, [%rd226+24];
	xor.b32  	%r475, %r473, %r474;
	ld.global.u32 	%r476, [%rd226+28];
	xor.b32  	%r477, %r475, %r476;
	xor.b32  	%r800, %r477, %r800;
	add.s32 	%r793, %r793, 8;
$L__BB1_55:
	setp.eq.s32 	%p59, %r70, 0;
	@%p59 bra 	$L__BB1_62;
	and.b32  	%r76, %r63, 3;
	setp.lt.u32 	%p60, %r70, 4;
	@%p60 bra 	$L__BB1_58;
	add.s32 	%r479, %r64, %r793;
	mul.wide.s32 	%rd227, %r479, 4;
	add.s64 	%rd228, %rd19, %rd227;
	ld.global.u32 	%r480, [%rd228];
	ld.global.u32 	%r481, [%rd228+4];
	xor.b32  	%r482, %r480, %r481;
	ld.global.u32 	%r483, [%rd228+8];
	xor.b32  	%r484, %r482, %r483;
	ld.global.u32 	%r485, [%rd228+12];
	xor.b32  	%r486, %r484, %r485;
	xor.b32  	%r800, %r486, %r800;
	add.s32 	%r793, %r793, 4;
$L__BB1_58:
	setp.eq.s32 	%p61, %r76, 0;
	@%p61 bra 	$L__BB1_62;
	add.s32 	%r487, %r64, %r793;
	mul.wide.s32 	%rd229, %r487, 4;
	add.s64 	%rd20, %rd19, %rd229;
	ld.global.u32 	%r488, [%rd20];
	xor.b32  	%r800, %r488, %r800;
	setp.eq.s32 	%p62, %r76, 1;
	@%p62 bra 	$L__BB1_62;
	ld.global.u32 	%r489, [%rd20+4];
	xor.b32  	%r800, %r489, %r800;
	setp.eq.s32 	%p63, %r76, 2;
	@%p63 bra 	$L__BB1_62;
	ld.global.u32 	%r490, [%rd20+8];
	xor.b32  	%r800, %r490, %r800;
$L__BB1_62:
	setp.lt.s32 	%p64, %r63, 1;
	@%p64 bra 	$L__BB1_70;
	ld.const.u32 	%r86, [%rd9];
	and.b32  	%r87, %r63, 3;
	setp.lt.u32 	%p65, %r63, 4;
	mov.b32 	%r804, 0;
	@%p65 bra 	$L__BB1_66;
	and.b32  	%r804, %r63, 2147483644;
	mov.b32 	%r803, 0;
$L__BB1_65:
	add.s32 	%r493, %r86, %r803;
	cvt.s64.s32 	%rd230, %r493;
	mul.wide.s32 	%rd231, %r493, 4;
	add.s64 	%rd232, %rd19, %rd231;
	ld.global.u32 	%r494, [%rd232];
	xor.b32  	%r495, %r494, %r800;
	add.s64 	%rd233, %rd230, %rd18;
	shl.b64 	%rd234, %rd233, 2;
	add.s64 	%rd235, %rd3, %rd234;
	st.global.u32 	[%rd235], %r495;
	add.s32 	%r496, %r493, 1;
	cvt.s64.s32 	%rd236, %r496;
	ld.global.u32 	%r497, [%rd232+4];
	xor.b32  	%r498, %r497, %r800;
	add.s64 	%rd237, %rd236, %rd18;
	shl.b64 	%rd238, %rd237, 2;
	add.s64 	%rd239, %rd3, %rd238;
	st.global.u32 	[%rd239], %r498;
	add.s32 	%r499, %r493, 2;
	cvt.s64.s32 	%rd240, %r499;
	ld.global.u32 	%r500, [%rd232+8];
	xor.b32  	%r501, %r500, %r800;
	add.s64 	%rd241, %rd240, %rd18;
	shl.b64 	%rd242, %rd241, 2;
	add.s64 	%rd243, %rd3, %rd242;
	st.global.u32 	[%rd243], %r501;
	add.s32 	%r502, %r493, 3;
	cvt.s64.s32 	%rd244, %r502;
	ld.global.u32 	%r503, [%rd232+12];
	xor.b32  	%r504, %r503, %r800;
	add.s64 	%rd245, %rd244, %rd18;
	shl.b64 	%rd246, %rd245, 2;
	add.s64 	%rd247, %rd3, %rd246;
	st.global.u32 	[%rd247], %r504;
	add.s32 	%r803, %r803, 4;
	setp.ne.s32 	%p66, %r803, %r804;
	@%p66 bra 	$L__BB1_65;
$L__BB1_66:
	setp.eq.s32 	%p67, %r87, 0;
	@%p67 bra 	$L__BB1_70;
	add.s32 	%r505, %r86, %r804;
	cvt.s64.s32 	%rd248, %r505;
	mul.wide.s32 	%rd249, %r505, 4;
	add.s64 	%rd21, %rd19, %rd249;
	ld.global.u32 	%r506, [%rd21];
	xor.b32  	%r507, %r506, %r800;
	add.s64 	%rd250, %rd248, %rd18;
	shl.b64 	%rd251, %rd250, 2;
	add.s64 	%rd22, %rd3, %rd251;
	st.global.u32 	[%rd22], %r507;
	setp.eq.s32 	%p68, %r87, 1;
	@%p68 bra 	$L__BB1_70;
	ld.global.u32 	%r508, [%rd21+4];
	xor.b32  	%r509, %r508, %r800;
	st.global.u32 	[%rd22+4], %r509;
	setp.eq.s32 	%p69, %r87, 2;
	@%p69 bra 	$L__BB1_70;
	ld.global.u32 	%r510, [%rd21+8];
	xor.b32  	%r511, %r510, %r800;
	st.global.u32 	[%rd22+8], %r511;
$L__BB1_70:
	setp.ge.s32 	%p70, %r1, %r170;
	bar.sync 	0;
	shl.b32 	%r512, %r13, 2;
	mov.u32 	%r513, Decide_shared;
	add.s32 	%r96, %r513, %r512;
	@%p70 bra 	$L__BB1_88;
	ld.shared.u32 	%r97, [%r15];
	shl.b32 	%r514, %r97, 1;
	sub.s32 	%r816, 1, %r514;
	ld.const.u32 	%r99, [%rd6];
	setp.lt.s32 	%p71, %r99, 1;
	@%p71 bra 	$L__BB1_83;
	ld.const.u32 	%r100, [%rd7];
	and.b32  	%r101, %r99, 7;
	setp.lt.u32 	%p72, %r99, 8;
	mov.b32 	%r812, 0;
	@%p72 bra 	$L__BB1_75;
	and.b32  	%r812, %r99, 2147483640;
	mov.b32 	%r806, 0;
$L__BB1_74:
	.pragma "nounroll";
	add.s32 	%r518, %r100, %r806;
	mul.wide.s32 	%rd252, %r518, 4;
	add.s64 	%rd253, %rd4, %rd252;
	ld.global.s32 	%rd254, [%rd253];
	add.s64 	%rd255, %rd254, %rd18;
	shl.b64 	%rd256, %rd255, 2;
	add.s64 	%rd257, %rd3, %rd256;
	ld.global.u32 	%r519, [%rd257];
	ld.global.s32 	%rd258, [%rd253+4];
	add.s64 	%rd259, %rd258, %rd18;
	shl.b64 	%rd260, %rd259, 2;
	add.s64 	%rd261, %rd3, %rd260;
	ld.global.u32 	%r520, [%rd261];
	shl.b32 	%r521, %r520, 1;
	ld.global.s32 	%rd262, [%rd253+8];
	add.s64 	%rd263, %rd262, %rd18;
	shl.b64 	%rd264, %rd263, 2;
	add.s64 	%rd265, %rd3, %rd264;
	ld.global.u32 	%r522, [%rd265];
	add.s32 	%r523, %r519, %r522;
	ld.global.s32 	%rd266, [%rd253+12];
	add.s64 	%rd267, %rd266, %rd18;
	shl.b64 	%rd268, %rd267, 2;
	add.s64 	%rd269, %rd3, %rd268;
	ld.global.u32 	%r524, [%rd269];
	add.s32 	%r525, %r523, %r524;
	ld.global.s32 	%rd270, [%rd253+16];
	add.s64 	%rd271, %rd270, %rd18;
	shl.b64 	%rd272, %rd271, 2;
	add.s64 	%rd273, %rd3, %rd272;
	ld.global.u32 	%r526, [%rd273];
	add.s32 	%r527, %r525, %r526;
	ld.global.s32 	%rd274, [%rd253+20];
	add.s64 	%rd275, %rd274, %rd18;
	shl.b64 	%rd276, %rd275, 2;
	add.s64 	%rd277, %rd3, %rd276;
	ld.global.u32 	%r528, [%rd277];
	add.s32 	%r529, %r527, %r528;
	ld.global.s32 	%rd278, [%rd253+24];
	add.s64 	%rd279, %rd278, %rd18;
	shl.b64 	%rd280, %rd279, 2;
	add.s64 	%rd281, %rd3, %rd280;
	ld.global.u32 	%r530, [%rd281];
	add.s32 	%r531, %r529, %r530;
	ld.global.s32 	%rd282, [%rd253+28];
	add.s64 	%rd283, %rd282, %rd18;
	shl.b64 	%rd284, %rd283, 2;
	add.s64 	%rd285, %rd3, %rd284;
	ld.global.u32 	%r532, [%rd285];
	add.s32 	%r533, %r531, %r532;
	shl.b32 	%r534, %r533, 1;
	add.s32 	%r535, %r534, %r521;
	sub.s32 	%r536, %r816, %r535;
	add.s32 	%r816, %r536, 8;
	add.s32 	%r806, %r806, 8;
	setp.ne.s32 	%p73, %r806, %r812;
	@%p73 bra 	$L__BB1_74;
$L__BB1_75:
	setp.eq.s32 	%p74, %r101, 0;
	@%p74 bra 	$L__BB1_83;
	and.b32  	%r110, %r99, 3;
	setp.lt.u32 	%p75, %r101, 4;
	@%p75 bra 	$L__BB1_78;
	add.s32 	%r538, %r100, %r812;
	mul.wide.s32 	%rd286, %r538, 4;
	add.s64 	%rd287, %rd4, %rd286;
	ld.global.s32 	%rd288, [%rd287];
	add.s64 	%rd289, %rd288, %rd18;
	shl.b64 	%rd290, %rd289, 2;
	add.s64 	%rd291, %rd3, %rd290;
	ld.global.u32 	%r539, [%rd291];
	ld.global.s32 	%rd292, [%rd287+4];
	add.s64 	%rd293, %rd292, %rd18;
	shl.b64 	%rd294, %rd293, 2;
	add.s64 	%rd295, %rd3, %rd294;
	ld.global.u32 	%r540, [%rd295];
	shl.b32 	%r541, %r540, 1;
	ld.global.s32 	%rd296, [%rd287+8];
	add.s64 	%rd297, %rd296, %rd18;
	shl.b64 	%rd298, %rd297, 2;
	add.s64 	%rd299, %rd3, %rd298;
	ld.global.u32 	%r542, [%rd299];
	add.s32 	%r543, %r539, %r542;
	ld.global.s32 	%rd300, [%rd287+12];
	add.s64 	%rd301, %rd300, %rd18;
	shl.b64 	%rd302, %rd301, 2;
	add.s64 	%rd303, %rd3, %rd302;
	ld.global.u32 	%r544, [%rd303];
	add.s32 	%r545, %r543, %r544;
	shl.b32 	%r546, %r545, 1;
	add.s32 	%r547, %r546, %r541;
	sub.s32 	%r548, %r816, %r547;
	add.s32 	%r816, %r548, 4;
	add.s32 	%r812, %r812, 4;
$L__BB1_78:
	setp.eq.s32 	%p76, %r110, 0;
	@%p76 bra 	$L__BB1_83;
	setp.eq.s32 	%p77, %r110, 1;
	@%p77 bra 	$L__BB1_81;
	add.s32 	%r550, %r100, %r812;
	mul.wide.s32 	%rd304, %r550, 4;
	add.s64 	%rd305, %rd4, %rd304;
	ld.global.s32 	%rd306, [%rd305];
	add.s64 	%rd307, %rd306, %rd18;
	shl.b64 	%rd308, %rd307, 2;
	add.s64 	%rd309, %rd3, %rd308;
	ld.global.u32 	%r551, [%rd309];
	shl.b32 	%r552, %r551, 1;
	ld.global.s32 	%rd310, [%rd305+4];
	add.s64 	%rd311, %rd310, %rd18;
	shl.b64 	%rd312, %rd311, 2;
	add.s64 	%rd313, %rd3, %rd312;
	ld.global.u32 	%r553, [%rd313];
	shl.b32 	%r554, %r553, 1;
	add.s32 	%r555, %r552, %r554;
	sub.s32 	%r556, %r816, %r555;
	add.s32 	%r816, %r556, 2;
	add.s32 	%r812, %r812, 2;
$L__BB1_81:
	and.b32  	%r557, %r99, 1;
	setp.eq.b32 	%p78, %r557, 1;
	not.pred 	%p79, %p78;
	@%p79 bra 	$L__BB1_83;
	add.s32 	%r558, %r100, %r812;
	mul.wide.s32 	%rd314, %r558, 4;
	add.s64 	%rd315, %rd4, %rd314;
	ld.global.s32 	%rd316, [%rd315];
	add.s64 	%rd317, %rd316, %rd18;
	shl.b64 	%rd318, %rd317, 2;
	add.s64 	%rd319, %rd3, %rd318;
	ld.global.u32 	%r559, [%rd319];
	shl.b32 	%r560, %r559, 1;
	sub.s32 	%r561, %r816, %r560;
	add.s32 	%r816, %r561, 1;
$L__BB1_83:
	setp.lt.s32 	%p80, %r816, 1;
	@%p80 bra 	$L__BB1_85;
	shl.b32 	%r567, %r1, 2;
	add.s32 	%r568, %r96, %r567;
	mov.b32 	%r569, 0;
	st.shared.u32 	[%r568], %r569;
	bra.uni 	$L__BB1_88;
$L__BB1_85:
	setp.gt.s32 	%p81, %r816, -1;
	@%p81 bra 	$L__BB1_87;
	shl.b32 	%r564, %r1, 2;
	add.s32 	%r565, %r96, %r564;
	mov.b32 	%r566, 1;
	st.shared.u32 	[%r565], %r566;
	bra.uni 	$L__BB1_88;
$L__BB1_87:
	shl.b32 	%r562, %r1, 2;
	add.s32 	%r563, %r96, %r562;
	st.shared.u32 	[%r563], %r97;
$L__BB1_88:
	setp.ge.s32 	%p82, %r1, %r169;
	bar.sync 	0;
	@%p82 bra 	$L__BB1_105;
	ld.const.u32 	%r123, [%rd8];
	setp.lt.s32 	%p83, %r123, 1;
	@%p83 bra 	$L__BB1_105;
	ld.global.u64 	%rd320, [%rd10];
	cvta.to.global.u64 	%rd23, %rd320;
	and.b32  	%r124, %r123, 15;
	setp.lt.u32 	%p84, %r123, 16;
	mov.b32 	%r823, 0;
	mov.u32 	%r828, %r823;
	@%p84 bra 	$L__BB1_93;
	and.b32  	%r823, %r123, 2147483632;
	mov.b32 	%r817, 0;
	mov.u32 	%r828, %r817;
$L__BB1_92:
	.pragma "nounroll";
	mul.wide.u32 	%rd321, %r817, 4;
	add.s64 	%rd322, %rd23, %rd321;
	ld.global.u32 	%r573, [%rd322];
	shl.b32 	%r574, %r573, 2;
	add.s32 	%r575, %r96, %r574;
	ld.shared.u32 	%r576, [%r575];
	xor.b32  	%r577, %r576, %r828;
	ld.global.u32 	%r578, [%rd322+4];
	shl.b32 	%r579, %r578, 2;
	add.s32 	%r580, %r96, %r579;
	ld.shared.u32 	%r581, [%r580];
	xor.b32  	%r582, %r581, %r577;
	ld.global.u32 	%r583, [%rd322+8];
	shl.b32 	%r584, %r583, 2;
	add.s32 	%r585, %r96, %r584;
	ld.shared.u32 	%r586, [%r585];
	xor.b32  	%r587, %r586, %r582;
	ld.global.u32 	%r588, [%rd322+12];
	shl.b32 	%r589, %r588, 2;
	add.s32 	%r590, %r96, %r589;
	ld.shared.u32 	%r591, [%r590];
	xor.b32  	%r592, %r591, %r587;
	ld.global.u32 	%r593, [%rd322+16];
	shl.b32 	%r594, %r593, 2;
	add.s32 	%r595, %r96, %r594;
	ld.shared.u32 	%r596, [%r595];
	xor.b32  	%r597, %r596, %r592;
	ld.global.u32 	%r598, [%rd322+20];
	shl.b32 	%r599, %r598, 2;
	add.s32 	%r600, %r96, %r599;
	ld.shared.u32 	%r601, [%r600];
	xor.b32  	%r602, %r601, %r597;
	ld.global.u32 	%r603, [%rd322+24];
	shl.b32 	%r604, %r603, 2;
	add.s32 	%r605, %r96, %r604;
	ld.shared.u32 	%r606, [%r605];
	xor.b32  	%r607, %r606, %r602;
	ld.global.u32 	%r608, [%rd322+28];
	shl.b32 	%r609, %r608, 2;
	add.s32 	%r610, %r96, %r609;
	ld.shared.u32 	%r611, [%r610];
	xor.b32  	%r612, %r611, %r607;
	ld.global.u32 	%r613, [%rd322+32];
	shl.b32 	%r614, %r613, 2;
	add.s32 	%r615, %r96, %r614;
	ld.shared.u32 	%r616, [%r615];
	xor.b32  	%r617, %r616, %r612;
	ld.global.u32 	%r618, [%rd322+36];
	shl.b32 	%r619, %r618, 2;
	add.s32 	%r620, %r96, %r619;
	ld.shared.u32 	%r621, [%r620];
	xor.b32  	%r622, %r621, %r617;
	ld.global.u32 	%r623, [%rd322+40];
	shl.b32 	%r624, %r623, 2;
	add.s32 	%r625, %r96, %r624;
	ld.shared.u32 	%r626, [%r625];
	xor.b32  	%r627, %r626, %r622;
	ld.global.u32 	%r628, [%rd322+44];
	shl.b32 	%r629, %r628, 2;
	add.s32 	%r630, %r96, %r629;
	ld.shared.u32 	%r631, [%r630];
	xor.b32  	%r632, %r631, %r627;
	ld.global.u32 	%r633, [%rd322+48];
	shl.b32 	%r634, %r633, 2;
	add.s32 	%r635, %r96, %r634;
	ld.shared.u32 	%r636, [%r635];
	xor.b32  	%r637, %r636, %r632;
	ld.global.u32 	%r638, [%rd322+52];
	shl.b32 	%r639, %r638, 2;
	add.s32 	%r640, %r96, %r639;
	ld.shared.u32 	%r641, [%r640];
	xor.b32  	%r642, %r641, %r637;
	ld.global.u32 	%r643, [%rd322+56];
	shl.b32 	%r644, %r643, 2;
	add.s32 	%r645, %r96, %r644;
	ld.shared.u32 	%r646, [%r645];
	xor.b32  	%r647, %r646, %r642;
	ld.global.u32 	%r648, [%rd322+60];
	shl.b32 	%r649, %r648, 2;
	add.s32 	%r650, %r96, %r649;
	ld.shared.u32 	%r651, [%r650];
	xor.b32  	%r828, %r651, %r647;
	add.s32 	%r817, %r817, 16;
	setp.ne.s32 	%p85, %r817, %r823;
	@%p85 bra 	$L__BB1_92;
$L__BB1_93:
	setp.eq.s32 	%p86, %r124, 0;
	@%p86 bra 	$L__BB1_103;
	and.b32  	%r133, %r123, 7;
	setp.lt.u32 	%p87, %r124, 8;
	@%p87 bra 	$L__BB1_96;
	mul.wide.u32 	%rd323, %r823, 4;
	add.s64 	%rd324, %rd23, %rd323;
	ld.global.u32 	%r653, [%rd324];
	shl.b32 	%r654, %r653, 2;
	add.s32 	%r655, %r96, %r654;
	ld.shared.u32 	%r656, [%r655];
	ld.global.u32 	%r657, [%rd324+4];
	shl.b32 	%r658, %r657, 2;
	add.s32 	%r659, %r96, %r658;
	ld.shared.u32 	%r660, [%r659];
	xor.b32  	%r661, %r656, %r660;
	ld.global.u32 	%r662, [%rd324+8];
	shl.b32 	%r663, %r662, 2;
	add.s32 	%r664, %r96, %r663;
	ld.shared.u32 	%r665, [%r664];
	xor.b32  	%r666, %r661, %r665;
	ld.global.u32 	%r667, [%rd324+12];
	shl.b32 	%r668, %r667, 2;
	add.s32 	%r669, %r96, %r668;
	ld.shared.u32 	%r670, [%r669];
	xor.b32  	%r671, %r666, %r670;
	ld.global.u32 	%r672, [%rd324+16];
	shl.b32 	%r673, %r672, 2;
	add.s32 	%r674, %r96, %r673;
	ld.shared.u32 	%r675, [%r674];
	xor.b32  	%r676, %r671, %r675;
	ld.global.u32 	%r677, [%rd324+20];
	shl.b32 	%r678, %r677, 2;
	add.s32 	%r679, %r96, %r678;
	ld.shared.u32 	%r680, [%r679];
	xor.b32  	%r681, %r676, %r680;
	ld.global.u32 	%r682, [%rd324+24];
	shl.b32 	%r683, %r682, 2;
	add.s32 	%r684, %r96, %r683;
	ld.shared.u32 	%r685, [%r684];
	xor.b32  	%r686, %r681, %r685;
	ld.global.u32 	%r687, [%rd324+28];
	shl.b32 	%r688, %r687, 2;
	add.s32 	%r689, %r96, %r688;
	ld.shared.u32 	%r690, [%r689];
	xor.b32  	%r691, %r686, %r690;
	xor.b32  	%r828, %r691, %r828;
	add.s32 	%r823, %r823, 8;
$L__BB1_96:
	setp.eq.s32 	%p88, %r133, 0;
	@%p88 bra 	$L__BB1_103;
	and.b32  	%r139, %r123, 3;
	setp.lt.u32 	%p89, %r133, 4;
	@%p89 bra 	$L__BB1_99;
	mul.wide.u32 	%rd325, %r823, 4;
	add.s64 	%rd326, %rd23, %rd325;
	ld.global.u32 	%r693, [%rd326];
	shl.b32 	%r694, %r693, 2;
	add.s32 	%r695, %r96, %r694;
	ld.shared.u32 	%r696, [%r695];
	ld.global.u32 	%r697, [%rd326+4];
	shl.b32 	%r698, %r697, 2;
	add.s32 	%r699, %r96, %r698;
	ld.shared.u32 	%r700, [%r699];
	xor.b32  	%r701, %r696, %r700;
	ld.global.u32 	%r702, [%rd326+8];
	shl.b32 	%r703, %r702, 2;
	add.s32 	%r704, %r96, %r703;
	ld.shared.u32 	%r705, [%r704];
	xor.b32  	%r706, %r701, %r705;
	ld.global.u32 	%r707, [%rd326+12];
	shl.b32 	%r708, %r707, 2;
	add.s32 	%r709, %r96, %r708;
	ld.shared.u32 	%r710, [%r709];
	xor.b32  	%r711, %r706, %r710;
	xor.b32  	%r828, %r711, %r828;
	add.s32 	%r823, %r823, 4;
$L__BB1_99:
	setp.eq.s32 	%p90, %r139, 0;
	@%p90 bra 	$L__BB1_103;
	mul.wide.u32 	%rd327, %r823, 4;
	add.s64 	%rd24, %rd23, %rd327;
	ld.global.u32 	%r712, [%rd24];
	shl.b32 	%r713, %r712, 2;
	add.s32 	%r714, %r96, %r713;
	ld.shared.u32 	%r715, [%r714];
	xor.b32  	%r828, %r715, %r828;
	setp.eq.s32 	%p91, %r139, 1;
	@%p91 bra 	$L__BB1_103;
	ld.global.u32 	%r716, [%rd24+4];
	shl.b32 	%r717, %r716, 2;
	add.s32 	%r718, %r96, %r717;
	ld.shared.u32 	%r719, [%r718];
	xor.b32  	%r828, %r719, %r828;
	setp.eq.s32 	%p92, %r139, 2;
	@%p92 bra 	$L__BB1_103;
	ld.global.u32 	%r720, [%rd24+8];
	shl.b32 	%r721, %r720, 2;
	add.s32 	%r722, %r96, %r721;
	ld.shared.u32 	%r723, [%r722];
	xor.b32  	%r828, %r723, %r828;
$L__BB1_103:
	setp.ne.s32 	%p93, %r828, 1;
	@%p93 bra 	$L__BB1_105;
	mul.wide.u32 	%rd328, %r773, 4;
	add.s64 	%rd329, %rd11, %rd328;
	mov.b32 	%r724, 0;
	st.global.u32 	[%rd329], %r724;
$L__BB1_105:
	add.s32 	%r773, %r773, 1;
	setp.ne.s32 	%p94, %r773, %r172;
	@%p94 bra 	$L__BB1_14;
$L__BB1_106:
	@%p4 bra 	$L__BB1_118;
	and.b32  	%r150, %r172, 7;
	setp.lt.u32 	%p96, %r172, 8;
	mov.b32 	%r833, 0;
	@%p96 bra 	$L__BB1_110;
	and.b32  	%r833, %r172, 2147483640;
	neg.s32 	%r831, %r833;
	shl.b32 	%r153, %r170, 3;
	shl.b32 	%r726, %r1, 2;
	mov.u32 	%r727, Decide_shared;
	add.s32 	%r829, %r727, %r726;
	shl.b32 	%r155, %r170, 5;
	shl.b32 	%r156, %r170, 2;
	mul.wide.s32 	%rd332, %r170, 4;
	mov.u32 	%r830, %r1;
$L__BB1_109:
	.pragma "nounroll";
	ld.shared.u32 	%r728, [%r829];
	mul.wide.s32 	%rd330, %r830, 4;
	add.s64 	%rd331, %rd5, %rd330;
	st.global.u32 	[%rd331], %r728;
	add.s32 	%r729, %r829, %r156;
	ld.shared.u32 	%r730, [%r729];
	add.s64 	%rd333, %rd331, %rd332;
	st.global.u32 	[%rd333], %r730;
	add.s32 	%r731, %r729, %r156;
	ld.shared.u32 	%r732, [%r731];
	add.s64 	%rd334, %rd333, %rd332;
	st.global.u32 	[%rd334], %r732;
	add.s32 	%r733, %r731, %r156;
	ld.shared.u32 	%r734, [%r733];
	add.s64 	%rd335, %rd334, %rd332;
	st.global.u32 	[%rd335], %r734;
	add.s32 	%r735, %r733, %r156;
	ld.shared.u32 	%r736, [%r735];
	add.s64 	%rd336, %rd335, %rd332;
	st.global.u32 	[%rd336], %r736;
	add.s32 	%r737, %r735, %r156;
	ld.shared.u32 	%r738, [%r737];
	add.s64 	%rd337, %rd336, %rd332;
	st.global.u32 	[%rd337], %r738;
	add.s32 	%r739, %r737, %r156;
	ld.shared.u32 	%r740, [%r739];
	add.s64 	%rd338, %rd337, %rd332;
	st.global.u32 	[%rd338], %r740;
	add.s32 	%r741, %r739, %r156;
	ld.shared.u32 	%r742, [%r741];
	add.s64 	%rd339, %rd338, %rd332;
	st.global.u32 	[%rd339], %r742;
	add.s32 	%r831, %r831, 8;
	add.s32 	%r830, %r830, %r153;
	add.s32 	%r829, %r829, %r155;
	setp.ne.s32 	%p97, %r831, 0;
	@%p97 bra 	$L__BB1_109;
$L__BB1_110:
	setp.eq.s32 	%p98, %r150, 0;
	@%p98 bra 	$L__BB1_118;
	and.b32  	%r164, %r172, 3;
	setp.lt.u32 	%p99, %r150, 4;
	@%p99 bra 	$L__BB1_113;
	mad.lo.s32 	%r743, %r833, %r170, %r1;
	shl.b32 	%r744, %r743, 2;
	mov.u32 	%r745, Decide_shared;
	add.s32 	%r746, %r745, %r744;
	ld.shared.u32 	%r747, [%r746];
	mul.wide.s32 	%rd340, %r743, 4;
	add.s64 	%rd341, %rd5, %rd340;
	st.global.u32 	[%rd341], %r747;
	shl.b32 	%r748, %r170, 2;
	add.s32 	%r749, %r746, %r748;
	ld.shared.u32 	%r750, [%r749];
	mul.wide.s32 	%rd342, %r170, 4;
	add.s64 	%rd343, %rd341, %rd342;
	st.global.u32 	[%rd343], %r750;
	add.s32 	%r751, %r749, %r748;
	ld.shared.u32 	%r752, [%r751];
	add.s64 	%rd344, %rd343, %rd342;
	st.global.u32 	[%rd344], %r752;
	add.s32 	%r753, %r751, %r748;
	ld.shared.u32 	%r754, [%r753];
	add.s64 	%rd345, %rd344, %rd342;
	st.global.u32 	[%rd345], %r754;
	add.s32 	%r833, %r833, 4;
$L__BB1_113:
	setp.eq.s32 	%p100, %r164, 0;
	@%p100 bra 	$L__BB1_118;
	setp.eq.s32 	%p101, %r164, 1;
	@%p101 bra 	$L__BB1_116;
	mad.lo.s32 	%r755, %r833, %r170, %r1;
	shl.b32 	%r756, %r755, 2;
	mov.u32 	%r757, Decide_shared;
	add.s32 	%r758, %r757, %r756;
	ld.shared.u32 	%r759, [%r758];
	mul.wide.s32 	%rd346, %r755, 4;
	add.s64 	%rd347, %rd5, %rd346;
	st.global.u32 	[%rd347], %r759;
	shl.b32 	%r760, %r170, 2;
	add.s32 	%r761, %r758, %r760;
	ld.shared.u32 	%r762, [%r761];
	mul.wide.s32 	%rd348, %r170, 4;
	add.s64 	%rd349, %rd347, %rd348;
	st.global.u32 	[%rd349], %r762;
	add.s32 	%r833, %r833, 2;
$L__BB1_116:
	and.b32  	%r763, %r172, 1;
	setp.eq.b32 	%p102, %r763, 1;
	not.pred 	%p103, %p102;
	@%p103 bra 	$L__BB1_118;
	mad.lo.s32 	%r764, %r833, %r170, %r1;
	shl.b32 	%r765, %r764, 2;
	mov.u32 	%r766, Decide_shared;
	add.s32 	%r767, %r766, %r765;
	ld.shared.u32 	%r768, [%r767];
	mul.wide.s32 	%rd350, %r764, 4;
	add.s64 	%rd351, %rd5, %rd350;
	st.global.u32 	[%rd351], %r768;
$L__BB1_118:
	ret;

}


// ===== COMPILED SASS (sm_100) =====

	.target	sm_100

	.elftype	@"ET_EXEC"


//--------------------- .note.nv.tkinfo           --------------------------
	.section	.note.nv.tkinfo,"",@"SHT_NOTE"
	.sectionflags	@"SHF_NOTE_NV_TKINFO"
	.tkinfo
        /*0018*/ 	.word	0x00000002
        /*0030*/ 	.string	""
        /*0030*/ 	.string	"ptxas"
        /*0030*/ 	.string	"Cuda compilation tools, release 13.0, V13.0.88"
        /*0030*/ 	.string	"Build cuda_13.0.r13.0/compiler.36424714_0"
        /*0030*/ 	.string	"-arch sm_100 -m 64 "



//--------------------- .note.nv.cuinfo           --------------------------
	.section	.note.nv.cuinfo,"",@"SHT_NOTE"
	.sectionflags	@"SHF_NOTE_NV_CUINFO"
        /*0018*/ 	.short	0x0002
        /*001a*/ 	.short	0x0064
        /*001c*/ 	.short	0x0082
	.zero		2


//--------------------- .nv.info                  --------------------------
	.section	.nv.info,"",@"SHT_CUDA_INFO"
	.align	4


	//----- nvinfo : EIATTR_REGCOUNT
	.align		4
        /*0000*/ 	.byte	0x04, 0x2f
        /*0002*/ 	.short	(.L_5 - .L_4)
	.align		4
.L_4:
        /*0004*/ 	.word	index@(_Z28global_decode_batched_streamPiS_PS_S_S_S_iiiS_ii)
        /*0008*/ 	.word	0x00000020


	//----- nvinfo : EIATTR_FRAME_SIZE
	.align		4
.L_5:
        /*000c*/ 	.byte	0x04, 0x11
        /*000e*/ 	.short	(.L_7 - .L_6)
	.align		4
.L_6:
        /*0010*/ 	.word	index@(_Z28global_decode_batched_streamPiS_PS_S_S_S_iiiS_ii)
        /*0014*/ 	.word	0x00000000


	//----- nvinfo : EIATTR_REGCOUNT
	.align		4
.L_7:
        /*0018*/ 	.byte	0x04, 0x2f
        /*001a*/ 	.short	(.L_9 - .L_8)
	.align		4
.L_8:
        /*001c*/ 	.word	index@(_Z35global_decode_batched_stream_sharedPiS_PS_S_S_S_iiiS_ii)
        /*0020*/ 	.word	0x00000020


	//----- nvinfo : EIATTR_FRAME_SIZE
	.align		4
.L_9:
        /*0024*/ 	.byte	0x04, 0x11
        /*0026*/ 	.short	(.L_11 - .L_10)
	.align		4
.L_10:
        /*0028*/ 	.word	index@(_Z35global_decode_batched_stream_sharedPiS_PS_S_S_S_iiiS_ii)
        /*002c*/ 	.word	0x00000000


	//----- nvinfo : EIATTR_MIN_STACK_SIZE
	.align		4
.L_11:
        /*0030*/ 	.byte	0x04, 0x12
        /*0032*/ 	.short	(.L_13 - .L_12)
	.align		4
.L_12:
        /*0034*/ 	.word	index@(_Z35global_decode_batched_stream_sharedPiS_PS_S_S_S_iiiS_ii)
        /*0038*/ 	.word	0x00000000


	//----- nvinfo : EIATTR_MIN_STACK_SIZE
	.align		4
.L_13:
        /*003c*/ 	.byte	0x04, 0x12
        /*003e*/ 	.short	(.L_15 - .L_14)
	.align		4
.L_14:
        /*0040*/ 	.word	index@(_Z28global_decode_batched_streamPiS_PS_S_S_S_iiiS_ii)
        /*0044*/ 	.word	0x00000000
.L_15:


//--------------------- .nv.compat                --------------------------
	.section	.nv.compat,"",@"SHT_CUDA_COMPAT_INFO"
	.align	4
        /*0000*/ 	.byte	0x02, 0x09, 0x00, 0x00, 0x02, 0x02, 0x01, 0x00, 0x02, 0x05, 0x05, 0x00, 0x03, 0x07, 0x01, 0x01
        /*0010*/ 	.byte	0x02, 0x03, 0x00, 0x00, 0x02, 0x06, 0x01, 0x00, 0x04, 0x0b, 0x08, 0x00, 0x09, 0x00, 0x00, 0x00
        /*0020*/ 	.byte	0x00, 0x00, 0x00, 0x00


//--------------------- .nv.info._Z35global_decode_batched_stream_sharedPiS_PS_S_S_S_iiiS_ii --------------------------
	.section	.nv.info._Z35global_decode_batched_stream_sharedPiS_PS_S_S_S_iiiS_ii,"",@"SHT_CUDA_INFO"
	.sectionflags	@""
	.align	4


	//----- nvinfo : EIATTR_CUDA_API_VERSION
	.align		4
        /*0000*/ 	.byte	0x04, 0x37
        /*0002*/ 	.short	(.L_17 - .L_16)
.L_16:
        /*0004*/ 	.word	0x00000082


	//----- nvinfo : EIATTR_KPARAM_INFO
	.align		4
.L_17:
        /*0008*/ 	.byte	0x04, 0x17
        /*000a*/ 	.short	(.L_19 - .L_18)
.L_18:
        /*000c*/ 	.word	0x00000000
        /*0010*/ 	.short	0x000b
        /*0012*/ 	.short	0x004c
        /*0014*/ 	.byte	0x00, 0xf0, 0x11, 0x00


	//----- nvinfo : EIATTR_KPARAM_INFO
	.align		4
.L_19:
        /*0018*/ 	.byte	0x04, 0x17
        /*001a*/ 	.short	(.L_21 - .L_20)
.L_20:
        /*001c*/ 	.word	0x00000000
        /*0020*/ 	.short	0x000a
        /*0022*/ 	.short	0x0048
        /*0024*/ 	.byte	0x00, 0xf0, 0x11, 0x00


	//----- nvinfo : EIATTR_KPARAM_INFO
	.align		4
.L_21:
        /*0028*/ 	.byte	0x04, 0x17
        /*002a*/ 	.short	(.L_23 - .L_22)
.L_22:
        /*002c*/ 	.word	0x00000000
        /*0030*/ 	.short	0x0009
        /*0032*/ 	.short	0x0040
        /*0034*/ 	.byte	0x00, 0xf5, 0x21, 0x00


	//----- nvinfo : EIATTR_KPARAM_INFO
	.align		4
.L_23:
        /*0038*/ 	.byte	0x04, 0x17
        /*003a*/ 	.short	(.L_25 - .L_24)
.L_24:
        /*003c*/ 	.word	0x00000000
        /*0040*/ 	.short	0x0008
        /*0042*/ 	.short	0x0038
        /*0044*/ 	.byte	0x00, 0xf0, 0x11, 0x00


	//----- nvinfo : EIATTR_KPARAM_INFO
	.align		4
.L_25:
        /*0048*/ 	.byte	0x04, 0x17
        /*004a*/ 	.short	(.L_27 - .L_26)
.L_26:
        /*004c*/ 	.word	0x00000000
        /*0050*/ 	.short	0x0007
        /*0052*/ 	.short	0x0034
        /*0054*/ 	.byte	0x00, 0xf0, 0x11, 0x00


	//----- nvinfo : EIATTR_KPARAM_INFO
	.align		4
.L_27:
        /*0058*/ 	.byte	0x04, 0x17
        /*005a*/ 	.short	(.L_29 - .L_28)
.L_28:
        /*005c*/ 	.word	0x00000000
        /*0060*/ 	.short	0x0006
        /*0062*/ 	.short	0x0030
        /*0064*/ 	.byte	0x00, 0xf0, 0x11, 0x00


	//----- nvinfo : EIATTR_KPARAM_INFO
	.align		4
.L_29:
        /*0068*/ 	.byte	0x04, 0x17
        /*006a*/ 	.short	(.L_31 - .L_30)
.L_30:
        /*006c*/ 	.word	0x00000000
        /*0070*/ 	.short	0x0005
        /*0072*/ 	.short	0x0028
        /*0074*/ 	.byte	0x00, 0xf5, 0x21, 0x00


	//----- nvinfo : EIATTR_KPARAM_INFO
	.align		4
.L_31:
        /*0078*/ 	.byte	0x04, 0x17
        /*007a*/ 	.short	(.L_33 - .L_32)
.L_32:
        /*007c*/ 	.word	0x00000000
        /*0080*/ 	.short	0x0004
        /*0082*/ 	.short	0x0020
        /*0084*/ 	.byte	0x00, 0xf5, 0x21, 0x00


	//----- nvinfo : EIATTR_KPARAM_INFO
	.align		4
.L_33:
        /*0088*/ 	.byte	0x04, 0x17
        /*008a*/ 	.short	(.L_35 - .L_34)
.L_34:
        /*008c*/ 	.word	0x00000000
        /*0090*/ 	.short	0x0003
        /*0092*/ 	.short	0x0018
        /*0094*/ 	.byte	0x00, 0xf5, 0x21, 0x00


	//----- nvinfo : EIATTR_KPARAM_INFO
	.align		4
.L_35:
        /*0098*/ 	.byte	0x04, 0x17
        /*009a*/ 	.short	(.L_37 - .L_36)
.L_36:
        /*009c*/ 	.word	0x00000000
        /*00a0*/ 	.short	0x0002
        /*00a2*/ 	.short	0x0010
        /*00a4*/ 	.byte	0x00, 0xf5, 0x21, 0x00


	//----- nvinfo : EIATTR_KPARAM_INFO
	.align		4
.L_37:
        /*00a8*/ 	.byte	0x04, 0x17
        /*00aa*/ 	.short	(.L_39 - .L_38)
.L_38:
        /*00ac*/ 	.word	0x00000000
        /*00b0*/ 	.short	0x0001
        /*00b2*/ 	.short	0x0008
        /*00b4*/ 	.byte	0x00, 0xf5, 0x21, 0x00


	//----- nvinfo : EIATTR_KPARAM_INFO
	.align		4
.L_39:
        /*00b8*/ 	.byte	0x04, 0x17
        /*00ba*/ 	.short	(.L_41 - .L_40)
.L_40:
        /*00bc*/ 	.word	0x00000000
        /*00c0*/ 	.short	0x0000
        /*00c2*/ 	.short	0x0000
        /*00c4*/ 	.byte	0x00, 0xf5, 0x21, 0x00


	//----- nvinfo : EIATTR_SPARSE_MMA_MASK
	.align		4
.L_41:
        /*00c8*/ 	.byte	0x03, 0x50
        /*00ca*/ 	.short	0x0000


	//----- nvinfo : EIATTR_MAXREG_COUNT
	.align		4
        /*00cc*/ 	.byte	0x03, 0x1b
        /*00ce*/ 	.short	0x00ff


	//----- nvinfo : EIATTR_NUM_BARRIERS
	.align		4
        /*00d0*/ 	.byte	0x02, 0x4c
        /*00d2*/ 	.byte	0x01
	.zero		1


	//----- nvinfo : EIATTR_MERCURY_ISA_VERSION
	.align		4
        /*00d4*/ 	.byte	0x03, 0x5f
        /*00d6*/ 	.short	0x0101


	//----- nvinfo : EIATTR_VRC_CTA_INIT_COUNT
	.align		4
        /*00d8*/ 	.byte	0x02, 0x4a
	.zero		1
	.zero		1


	//----- nvinfo : EIATTR_EXIT_INSTR_OFFSETS
	.align		4
        /*00dc*/ 	.byte	0x04, 0x1c
        /*00de*/ 	.short	(.L_43 - .L_42)


	//   ....[0]....
.L_42:
        /*00e0*/ 	.word	0x00004070


	//   ....[1]....
        /*00e4*/ 	.word	0x00004390


	//   ....[2]....
        /*00e8*/ 	.word	0x00004540


	//   ....[3]....
        /*00ec*/ 	.word	0x00004670


	//   ....[4]....
        /*00f0*/ 	.word	0x00004710


	//----- nvinfo : EIATTR_CRS_STACK_SIZE
	.align		4
.L_43:
        /*00f4*/ 	.byte	0x04, 0x1e
        /*00f6*/ 	.short	(.L_45 - .L_44)
.L_44:
        /*00f8*/ 	.word	0x00000000


	//----- nvinfo : EIATTR_CBANK_PARAM_SIZE
	.align		4
.L_45:
        /*00fc*/ 	.byte	0x03, 0x19
        /*00fe*/ 	.short	0x0050


	//----- nvinfo : EIATTR_PARAM_CBANK
	.align		4
        /*0100*/ 	.byte	0x04, 0x0a
        /*0102*/ 	.short	(.L_47 - .L_46)
	.align		4
.L_46:
        /*0104*/ 	.word	index@(.nv.constant0._Z35global_decode_batched_stream_sharedPiS_PS_S_S_S_iiiS_ii)
        /*0108*/ 	.short	0x0380
        /*010a*/ 	.short	0x0050


	//----- nvinfo : EIATTR_SW_WAR
	.align		4
.L_47:
        /*010c*/ 	.byte	0x04, 0x36
        /*010e*/ 	.short	(.L_49 - .L_48)
.L_48:
        /*0110*/ 	.word	0x00000008
.L_49:


//--------------------- .nv.info._Z28global_decode_batched_streamPiS_PS_S_S_S_iiiS_ii --------------------------
	.section	.nv.info._Z28global_decode_batched_streamPiS_PS_S_S_S_iiiS_ii,"",@"SHT_CUDA_INFO"
	.sectionflags	@""
	.align	4


	//----- nvinfo : EIATTR_CUDA_API_VERSION
	.align		4
        /*0000*/ 	.byte	0x04, 0x37
        /*0002*/ 	.short	(.L_51 - .L_50)
.L_50:
        /*0004*/ 	.word	0x00000082


	//----- nvinfo : EIATTR_KPARAM_INFO
	.align		4
.L_51:
        /*0008*/ 	.byte	0x04, 0x17
        /*000a*/ 	.short	(.L_53 - .L_52)
.L_52:
        /*000c*/ 	.word	0x00000000
        /*0010*/ 	.short	0x000b
        /*0012*/ 	.short	0x004c
        /*0014*/ 	.byte	0x00, 0xf0, 0x11, 0x00


	//----- nvinfo : EIATTR_KPARAM_INFO
	.align		4
.L_53:
        /*0018*/ 	.byte	0x04, 0x17
        /*001a*/ 	.short	(.L_55 - .L_54)
.L_54:
        /*001c*/ 	.word	0x00000000
        /*0020*/ 	.short	0x000a
        /*0022*/ 	.short	0x0048
        /*0024*/ 	.byte	0x00, 0xf0, 0x11, 0x00


	//----- nvinfo : EIATTR_KPARAM_INFO
	.align		4
.L_55:
        /*0028*/ 	.byte	0x04, 0x17
        /*002a*/ 	.short	(.L_57 - .L_56)
.L_56:
        /*002c*/ 	.word	0x00000000
        /*0030*/ 	.short	0x0009
        /*0032*/ 	.short	0x0040
        /*0034*/ 	.byte	0x00, 0xf5, 0x21, 0x00


	//----- nvinfo : EIATTR_KPARAM_INFO
	.align		4
.L_57:
        /*0038*/ 	.byte	0x04, 0x17
        /*003a*/ 	.short	(.L_59 - .L_58)
.L_58:
        /*003c*/ 	.word	0x00000000
        /*0040*/ 	.short	0x0008
        /*0042*/ 	.short	0x0038
        /*0044*/ 	.byte	0x00, 0xf0, 0x11, 0x00


	//----- nvinfo : EIATTR_KPARAM_INFO
	.align		4
.L_59:
        /*0048*/ 	.byte	0x04, 0x17
        /*004a*/ 	.short	(.L_61 - .L_60)
.L_60:
        /*004c*/ 	.word	0x00000000
        /*0050*/ 	.short	0x0007
        /*0052*/ 	.short	0x0034
        /*0054*/ 	.byte	0x00, 0xf0, 0x11, 0x00


	//----- nvinfo : EIATTR_KPARAM_INFO
	.align		4
.L_61:
        /*0058*/ 	.byte	0x04, 0x17
        /*005a*/ 	.short	(.L_63 - .L_62)
.L_62:
        /*005c*/ 	.word	0x00000000
        /*0060*/ 	.short	0x0006
        /*0062*/ 	.short	0x0030
        /*0064*/ 	.byte	0x00, 0xf0, 0x11, 0x00


	//----- nvinfo : EIATTR_KPARAM_INFO
	.align		4
.L_63:
        /*0068*/ 	.byte	0x04, 0x17
        /*006a*/ 	.short	(.L_65 - .L_64)
.L_64:
        /*006c*/ 	.word	0x00000000
        /*0070*/ 	.short	0x0005
        /*0072*/ 	.short	0x0028
        /*0074*/ 	.byte	0x00, 0xf5, 0x21, 0x00


	//----- nvinfo : EIATTR_KPARAM_INFO
	.align		4
.L_65:
        /*0078*/ 	.byte	0x04, 0x17
        /*007a*/ 	.short	(.L_67 - .L_66)
.L_66:
        /*007c*/ 	.word	0x00000000
        /*0080*/ 	.short	0x0004
        /*0082*/ 	.short	0x0020
        /*0084*/ 	.byte	0x00, 0xf5, 0x21, 0x00


	//----- nvinfo : EIATTR_KPARAM_INFO
	.align		4
.L_67:
        /*0088*/ 	.byte	0x04, 0x17
        /*008a*/ 	.short	(.L_69 - .L_68)
.L_68:
        /*008c*/ 	.word	0x00000000
        /*0090*/ 	.short	0x0003
        /*0092*/ 	.short	0x0018
        /*0094*/ 	.byte	0x00, 0xf5, 0x21, 0x00


	//----- nvinfo : EIATTR_KPARAM_INFO
	.align		4
.L_69:
        /*0098*/ 	.byte	0x04, 0x17
        /*009a*/ 	.short	(.L_71 - .L_70)
.L_70:
        /*009c*/ 	.word	0x00000000
        /*00a0*/ 	.short	0x0002
        /*00a2*/ 	.short	0x0010
        /*00a4*/ 	.byte	0x00, 0xf5, 0x21, 0x00


	//----- nvinfo : EIATTR_KPARAM_INFO
	.align		4
.L_71:
        /*00a8*/ 	.byte	0x04, 0x17
        /*00aa*/ 	.short	(.L_73 - .L_72)
.L_72:
        /*00ac*/ 	.word	0x00000000
        /*00b0*/ 	.short	0x0001
        /*00b2*/ 	.short	0x0008
        /*00b4*/ 	.byte	0x00, 0xf5, 0x21, 0x00


	//----- nvinfo : EIATTR_KPARAM_INFO
	.align		4
.L_73:
        /*00b8*/ 	.byte	0x04, 0x17
        /*00ba*/ 	.short	(.L_75 - .L_74)
.L_74:
        /*00bc*/ 	.word	0x00000000
        /*00c0*/ 	.short	0x0000
        /*00c2*/ 	.short	0x0000
        /*00c4*/ 	.byte	0x00, 0xf5, 0x21, 0x00


	//----- nvinfo : EIATTR_SPARSE_MMA_MASK
	.align		4
.L_75:
        /*00c8*/ 	.byte	0x03, 0x50
        /*00ca*/ 	.short	0x0000


	//----- nvinfo : EIATTR_MAXREG_COUNT
	.align		4
        /*00cc*/ 	.byte	0x03, 0x1b
        /*00ce*/ 	.short	0x00ff


	//----- nvinfo : EIATTR_NUM_BARRIERS
	.align		4
        /*00d0*/ 	.byte	0x02, 0x4c
        /*00d2*/ 	.byte	0x01
	.zero		1


	//----- nvinfo : EIATTR_MERCURY_ISA_VERSION
	.align		4
        /*00d4*/ 	.byte	0x03, 0x5f
        /*00d6*/ 	.short	0x0101


	//----- nvinfo : EIATTR_VRC_CTA_INIT_COUNT
	.align		4
        /*00d8*/ 	.byte	0x02, 0x4a
	.zero		1
	.zero		1


	//----- nvinfo : EIATTR_EXIT_INSTR_OFFSETS
	.align		4
        /*00dc*/ 	.byte	0x04, 0x1c
        /*00de*/ 	.short	(.L_77 - .L_76)


	//   ....[0]....
.L_76:
        /*00e0*/ 	.word	0x00000030


	//   ....[1]....
        /*00e4*/ 	.word	0x000041b0


	//----- nvinfo : EIATTR_CRS_STACK_SIZE
	.align		4
.L_77:
        /*00e8*/ 	.byte	0x04, 0x1e
        /*00ea*/ 	.short	(.L_79 - .L_78)
.L_78:
        /*00ec*/ 	.word	0x00000000


	//----- nvinfo : EIATTR_CBANK_PARAM_SIZE
	.align		4
.L_79:
        /*00f0*/ 	.byte	0x03, 0x19
        /*00f2*/ 	.short	0x0050


	//----- nvinfo : EIATTR_PARAM_CBANK
	.align		4
        /*00f4*/ 	.byte	0x04, 0x0a
        /*00f6*/ 	.short	(.L_81 - .L_80)
	.align		4
.L_80:
        /*00f8*/ 	.word	index@(.nv.constant0._Z28global_decode_batched_streamPiS_PS_S_S_S_iiiS_ii)
        /*00fc*/ 	.short	0x0380
        /*00fe*/ 	.short	0x0050


	//----- nvinfo : EIATTR_SW_WAR
	.align		4
.L_81:
        /*0100*/ 	.byte	0x04, 0x36
        /*0102*/ 	.short	(.L_83 - .L_82)
.L_82:
        /*0104*/ 	.word	0x00000008
.L_83:


//--------------------- .nv.callgraph             --------------------------
	.section	.nv.callgraph,"",@"SHT_CUDA_CALLGRAPH"
	.align	4
	.sectionentsize	8
	.align		4
        /*0000*/ 	.word	0x00000000
	.align		4
        /*0004*/ 	.word	0xffffffff
	.align		4
        /*0008*/ 	.word	0x00000000
	.align		4
        /*000c*/ 	.word	0xfffffffe
	.align		4
        /*0010*/ 	.word	0x00000000
	.align		4
        /*0014*/ 	.word	0xfffffffd
	.align		4
        /*0018*/ 	.word	0x00000000
	.align		4
        /*001c*/ 	.word	0xfffffffc


//--------------------- .nv.constant3             --------------------------
	.section	.nv.constant3,"a",@progbits
	.align	4
.nv.constant3:
	.type		device_numBrow,@object
	.size		device_numBrow,(device_numBcol - device_numBrow)
device_numBrow:
	.zero		2592
	.type		device_numBcol,@object
	.size		device_numBcol,(device_ColumnDegree - device_numBcol)
device_numBcol:
	.zero		5184
	.type		device_ColumnDegree,@object
	.size		device_ColumnDegree,(device_RowDegree - device_ColumnDegree)
device_ColumnDegree:
	.zero		5184
	.type		device_RowDegree,@object
	.size		device_RowDegree,(.L_3 - device_RowDegree)
device_RowDegree:
	.zero		2592
.L_3:


//--------------------- .text._Z35global_decode_batched_stream_sharedPiS_PS_S_S_S_iiiS_ii --------------------------
	.section	.text._Z35global_decode_batched_stream_sharedPiS_PS_S_S_S_iiiS_ii,"ax",@progbits
	.align	128
        .global         _Z35global_decode_batched_stream_sharedPiS_PS_S_S_S_iiiS_ii
        .type           _Z35global_decode_batched_stream_sharedPiS_PS_S_S_S_iiiS_ii,@function
        .size           _Z35global_decode_batched_stream_sharedPiS_PS_S_S_S_iiiS_ii,(.L_x_146 - _Z35global_decode_batched_stream_sharedPiS_PS_S_S_S_iiiS_ii)
        .other          _Z35global_decode_batched_stream_sharedPiS_PS_S_S_S_iiiS_ii,@"STO_CUDA_ENTRY STV_DEFAULT"
_Z35global_decode_batched_stream_sharedPiS_PS_S_S_S_iiiS_ii:
.text._Z35global_decode_batched_stream_sharedPiS_PS_S_S_S_iiiS_ii:
[----:B------:R-:W-:Y:S01]  /*0000*/  LDC R1, c[0x0][0x37c] ;  /* 0x0000df00ff017b82 */ /* 0x000fe20000000800 */
[----:B------:R-:W0:Y:S01]  /*0010*/  S2R R3, SR_CTAID.X ;  /* 0x0000000000037919 */ /* 0x000e220000002500 */
[----:B------:R-:W1:Y:S01]  /*0020*/  LDCU UR5, c[0x0][0x3c8] ;  /* 0x00007900ff0577ac */ /* 0x000e620008000800 */
[----:B------:R-:W-:Y:S01]  /*0030*/  BSSY.RECONVERGENT B0, `(.L_x_0) ;  /* 0x0000071000007945 */ /* 0x000fe20003800200 */
[----:B------:R-:W0:Y:S01]  /*0040*/  S2R R2, SR_TID.X ;  /* 0x0000000000027919 */ /* 0x000e220000002100 */
[----:B------:R-:W2:Y:S01]  /*0050*/  LDCU UR6, c[0x0][0x3b4] ;  /* 0x00007680ff0677ac */ /* 0x000ea20008000800 */
[----:B------:R-:W0:Y:S01]  /*0060*/  LDCU UR4, c[0x0][0x360] ;  /* 0x00006c00ff0477ac */ /* 0x000e220008000800 */
[----:B-1----:R-:W-:Y:S02]  /*0070*/  IMAD.U32 R4, RZ, RZ, UR5 ;  /* 0x00000005ff047e24 */ /* 0x002fe4000f8e00ff */
[----:B--2---:R-:W-:-:S03]  /*0080*/  IMAD.U32 R0, RZ, RZ, UR6 ;  /* 0x00000006ff007e24 */ /* 0x004fc6000f8e00ff */
[C---:B------:R-:W-:Y:S01]  /*0090*/  ISETP.GT.AND P0, PT, R4.reuse, RZ, PT ;  /* 0x000000ff0400720c */ /* 0x040fe20003f04270 */
[----:B------:R-:W1:Y:S01]  /*00a0*/  LDCU.64 UR6, c[0x0][0x358] ;  /* 0x00006b00ff0677ac */ /* 0x000e620008000a00 */
[----:B0-----:R-:W-:Y:S02]  /*00b0*/  IMAD R3, R3, UR4, R2 ;  /* 0x0000000403037c24 */ /* 0x001fe4000f8e0202 */
[----:B------:R-:W-:-:S05]  /*00c0*/  IMAD R2, R4, R0, RZ ;  /* 0x0000000004027224 */ /* 0x000fca00078e02ff */
[----:B------:R-:W-:-:S13]  /*00d0*/  ISETP.LT.AND P0, PT, R3, R2, P0 ;  /* 0x000000020300720c */ /* 0x000fda0000701270 */
[----:B-1----:R-:W-:Y:S05]  /*00e0*/  @!P0 BRA `(.L_x_1) ;  /* 0x0000000400948947 */ /* 0x002fea0003800000 */
[C---:B------:R-:W-:Y:S01]  /*00f0*/  ISETP.GE.U32.AND P1, PT, R4.reuse, 0x8, PT ;  /* 0x000000080400780c */ /* 0x040fe20003f26070 */
[----:B------:R-:W-:Y:S01]  /*0100*/  IMAD.MOV.U32 R2, RZ, RZ, RZ ;  /* 0x000000ffff027224 */ /* 0x000fe200078e00ff */
[----:B------:R-:W-:-:S04]  /*0110*/  LOP3.LUT R24, R4, 0x7, RZ, 0xc0, !PT ;  /* 0x0000000704187812 */ /* 0x000fc800078ec0ff */
[----:B------:R-:W-:-:S07]  /*0120*/  ISETP.NE.AND P2, PT, R24, RZ, PT ;  /* 0x000000ff1800720c */ /* 0x000fce0003f45270 */
[----:B------:R-:W-:Y:S06]  /*0130*/  @!P1 BRA `(.L_x_2) ;  /* 0x0000000000a89947 */ /* 0x000fec0003800000 */
[----:B------:R-:W0:Y:S01]  /*0140*/  S2UR UR5, SR_CgaCtaId ;  /* 0x00000000000579c3 */ /* 0x000e220000008800 */
[----:B------:R-:W-:Y:S01]  /*0150*/  UMOV UR4, 0x400 ;  /* 0x0000040000047882 */ /* 0x000fe20000000000 */
[----:B------:R-:W-:Y:S01]  /*0160*/  LOP3.LUT R2, R4, 0x7ffffff8, RZ, 0xc0, !PT ;  /* 0x7ffffff804027812 */ /* 0x000fe200078ec0ff */
[----:B0-----:R-:W-:-:S03]  /*0170*/  ULEA UR5, UR5, UR4, 0x18 ;  /* 0x0000000405057291 */ /* 0x001fc6000f8ec0ff */
[----:B------:R-:W-:-:S09]  /*0180*/  UMOV UR4, URZ ;  /* 0x000000ff00047c82 */ /* 0x000fd20008000000 */
.L_x_3:
[----:B0-----:R-:W0:Y:S01]  /*0190*/  LDC.64 R20, c[0x0][0x3a0] ;  /* 0x0000e800ff147b82 */ /* 0x001e220000000a00 */
[----:B------:R-:W-:-:S04]  /*01a0*/  IMAD R18, R0, UR4, R3 ;  /* 0x0000000400127c24 */ /* 0x000fc8000f8e0203 */
[----:B0-----:R-:W-:-:S05]  /*01b0*/  IMAD.WIDE R20, R18, 0x4, R20 ;  /* 0x0000000412147825 */ /* 0x001fca00078e0214 */
[----:B------:R0:W2:Y:S01]  /*01c0*/  LDG.E R5, desc[UR6][R20.64] ;  /* 0x0000000614057981 */ /* 0x0000a2000c1e1900 */
[----:B------:R-:W-:-:S05]  /*01d0*/  IMAD.WIDE R22, R0, 0x4, R20 ;  /* 0x0000000400167825 */ /* 0x000fca00078e0214 */
[----:B------:R1:W3:Y:S01]  /*01e0*/  LDG.E R19, desc[UR6][R22.64] ;  /* 0x0000000616137981 */ /* 0x0002e2000c1e1900 */
[----:B------:R-:W-:-:S04]  /*01f0*/  IMAD.WIDE R14, R0, 0x4, R22 ;  /* 0x00000004000e7825 */ /* 0x000fc800078e0216 */
[C---:B------:R-:W-:Y:S02]  /*0200*/  IMAD.WIDE R12, R0.reuse, 0x4, R14 ;  /* 0x00000004000c7825 */ /* 0x040fe400078e020e */
[----:B------:R4:W5:Y:S02]  /*0210*/  LDG.E R14, desc[UR6][R14.64] ;  /* 0x000000060e0e7981 */ /* 0x000964000c1e1900 */
[C---:B------:R-:W-:Y:S02]  /*0220*/  IMAD.WIDE R10, R0.reuse, 0x4, R12 ;  /* 0x00000004000a7825 */ /* 0x040fe400078e020c */
[----:B------:R4:W5:Y:S02]  /*0230*/  LDG.E R12, desc[UR6][R12.64] ;  /* 0x000000060c0c7981 */ /* 0x000964000c1e1900 */
[C---:B------:R-:W-:Y:S02]  /*0240*/  IMAD.WIDE R8, R0.reuse, 0x4, R10 ;  /* 0x0000000400087825 */ /* 0x040fe400078e020a */
[----:B------:R-:W5:Y:S02]  /*0250*/  LDG.E R10, desc[UR6][R10.64] ;  /* 0x000000060a0a7981 */ /* 0x000f64000c1e1900 */
[----:B------:R-:W-:-:S02]  /*0260*/  IMAD.WIDE R6, R0, 0x4, R8 ;  /* 0x0000000400067825 */ /* 0x000fc400078e0208 */
[----:B------:R-:W5:Y:S02]  /*0270*/  LDG.E R8, desc[UR6][R8.64] ;  /* 0x0000000608087981 */ /* 0x000f64000c1e1900 */
[----:B------:R-:W-:Y:S02]  /*0280*/  IMAD.WIDE R16, R0, 0x4, R6 ;  /* 0x0000000400107825 */ /* 0x000fe400078e0206 */
[----:B------:R4:W5:Y:S04]  /*0290*/  LDG.E R6, desc[UR6][R6.64] ;  /* 0x0000000606067981 */ /* 0x000968000c1e1900 */
[----:B------:R-:W5:Y:S01]  /*02a0*/  LDG.E R16, desc[UR6][R16.64] ;  /* 0x0000000610107981 */ /* 0x000f62000c1e1900 */
[----:B------:R-:W-:-:S05]  /*02b0*/  LEA R18, R18, UR5, 0x2 ;  /* 0x0000000512127c11 */ /* 0x000fca000f8e10ff */
[----:B------:R-:W-:-:S04]  /*02c0*/  IMAD R25, R0, 0x4, R18 ;  /* 0x0000000400197824 */ /* 0x000fc800078e0212 */
[----:B0-----:R-:W-:-:S04]  /*02d0*/  IMAD R21, R0, 0x4, R25 ;  /* 0x0000000400157824 */ /* 0x001fc800078e0219 */
[----:B-1----:R-:W-:-:S04]  /*02e0*/  IMAD R23, R0, 0x4, R21 ;  /* 0x0000000400177824 */ /* 0x002fc800078e0215 */
[----:B----4-:R-:W-:-:S04]  /*02f0*/  IMAD R15, R0, 0x4, R23 ;  /* 0x00000004000f7824 */ /* 0x010fc800078e0217 */
[----:B------:R-:W-:-:S04]  /*0300*/  IMAD R27, R0, 0x4, R15 ;  /* 0x00000004001b7824 */ /* 0x000fc800078e020f */
[----:B------:R-:W-:-:S04]  /*0310*/  IMAD R13, R0, 0x4, R27 ;  /* 0x00000004000d7824 */ /* 0x000fc800078e021b */
[----:B------:R-:W-:Y:S01]  /*0320*/  IMAD R7, R0, 0x4, R13 ;  /* 0x0000000400077824 */ /* 0x000fe200078e020d */
[----:B------:R-:W-:-:S06]  /*0330*/  UIADD3 UR4, UPT, UPT, UR4, 0x8, URZ ;  /* 0x0000000804047890 */ /* 0x000fcc000fffe0ff */
[----:B------:R-:W-:Y:S01]  /*0340*/  ISETP.NE.AND P1, PT, R2, UR4, PT ;  /* 0x0000000402007c0c */ /* 0x000fe2000bf25270 */
[----:B--2---:R0:W-:Y:S04]  /*0350*/  STS [R18], R5 ;  /* 0x0000000512007388 */ /* 0x0041e80000000800 */
[----:B---3--:R0:W-:Y:S04]  /*0360*/  STS [R25], R19 ;  /* 0x0000001319007388 */ /* 0x0081e80000000800 */
[----:B-----5:R0:W-:Y:S04]  /*0370*/  STS [R21], R14 ;  /* 0x0000000e15007388 */ /* 0x0201e80000000800 */
[----:B------:R0:W-:Y:S04]  /*0380*/  STS [R23], R12 ;  /* 0x0000000c17007388 */ /* 0x0001e80000000800 */
[----:B------:R0:W-:Y:S04]  /*0390*/  STS [R15], R10 ;  /* 0x0000000a0f007388 */ /* 0x0001e80000000800 */
[----:B------:R0:W-:Y:S04]  /*03a0*/  STS [R27], R8 ;  /* 0x000000081b007388 */ /* 0x0001e80000000800 */
[----:B------:R0:W-:Y:S04]  /*03b0*/  STS [R13], R6 ;  /* 0x000000060d007388 */ /* 0x0001e80000000800 */
[----:B------:R0:W-:Y:S01]  /*03c0*/  STS [R7], R16 ;  /* 0x0000001007007388 */ /* 0x0001e20000000800 */
[----:B------:R-:W-:Y:S05]  /*03d0*/  @P1 BRA `(.L_x_3) ;  /* 0xfffffffc006c1947 */ /* 0x000fea000383ffff */
.L_x_2:
[----:B------:R-:W-:Y:S05]  /*03e0*/  @!P2 BRA `(.L_x_1) ;  /* 0x0000000000d4a947 */ /* 0x000fea0003800000 */
[----:B------:R-:W-:Y:S02]  /*03f0*/  ISETP.GE.U32.AND P1, PT, R24, 0x4, PT ;  /* 0x000000041800780c */ /* 0x000fe40003f26070 */
[----:B0-----:R-:W-:-:S04]  /*0400*/  LOP3.LUT R16, R4, 0x3, RZ, 0xc0, !PT ;  /* 0x0000000304107812 */ /* 0x001fc800078ec0ff */
[----:B------:R-:W-:-:S07]  /*0410*/  ISETP.NE.AND P2, PT, R16, RZ, PT ;  /* 0x000000ff1000720c */ /* 0x000fce0003f45270 */
[----:B------:R-:W-:Y:S06]  /*0420*/  @!P1 BRA `(.L_x_4) ;  /* 0x0000000000589947 */ /* 0x000fec0003800000 */
[----:B------:R-:W0:Y:S01]  /*0430*/  LDC.64 R6, c[0x0][0x3a0] ;  /* 0x0000e800ff067b82 */ /* 0x000e220000000a00 */
[----:B------:R-:W-:-:S04]  /*0440*/  IMAD R5, R2, R0, R3 ;  /* 0x0000000002057224 */ /* 0x000fc800078e0203 */
[----:B0-----:R-:W-:-:S04]  /*0450*/  IMAD.WIDE R6, R5, 0x4, R6 ;  /* 0x0000000405067825 */ /* 0x001fc800078e0206 */
[C---:B------:R-:W-:Y:S02]  /*0460*/  IMAD.WIDE R8, R0.reuse, 0x4, R6 ;  /* 0x0000000400087825 */ /* 0x040fe400078e0206 */
[----:B------:R-:W2:Y:S02]  /*0470*/  LDG.E R6, desc[UR6][R6.64] ;  /* 0x0000000606067981 */ /* 0x000ea4000c1e1900 */
[C---:B------:R-:W-:Y:S02]  /*0480*/  IMAD.WIDE R10, R0.reuse, 0x4, R8 ;  /* 0x00000004000a7825 */ /* 0x040fe400078e0208 */
[----:B------:R-:W3:Y:S02]  /*0490*/  LDG.E R8, desc[UR6][R8.64] ;  /* 0x0000000608087981 */ /* 0x000ee4000c1e1900 */
[----:B------:R-:W-:Y:S02]  /*04a0*/  IMAD.WIDE R12, R0, 0x4, R10 ;  /* 0x00000004000c7825 */ /* 0x000fe400078e020a */
[----:B------:R-:W4:Y:S04]  /*04b0*/  LDG.E R10, desc[UR6][R10.64] ;  /* 0x000000060a0a7981 */ /* 0x000f28000c1e1900 */
[----:B------:R-:W5:Y:S01]  /*04c0*/  LDG.E R13, desc[UR6][R12.64] ;  /* 0x000000060c0d7981 */ /* 0x000f62000c1e1900 */
[----:B------:R-:W0:Y:S01]  /*04d0*/  S2UR UR5, SR_CgaCtaId ;  /* 0x00000000000579c3 */ /* 0x000e220000008800 */
[----:B------:R-:W-:-:S02]  /*04e0*/  UMOV UR4, 0x400 ;  /* 0x0000040000047882 */ /* 0x000fc40000000000 */
[----:B0-----:R-:W-:-:S06]  /*04f0*/  ULEA UR4, UR5, UR4, 0x18 ;  /* 0x0000000405047291 */ /* 0x001fcc000f8ec0ff */
[----:B------:R-:W-:-:S05]  /*0500*/  LEA R5, R5, UR4, 0x2 ;  /* 0x0000000405057c11 */ /* 0x000fca000f8e10ff */
[----:B------:R-:W-:-:S04]  /*0510*/  IMAD R15, R0, 0x4, R5 ;  /* 0x00000004000f7824 */ /* 0x000fc800078e0205 */
[----:B------:R-:W-:-:S04]  /*0520*/  IMAD R17, R0, 0x4, R15 ;  /* 0x0000000400117824 */ /* 0x000fc800078e020f */
[----:B------:R-:W-:Y:S02]  /*0530*/  IMAD R14, R0, 0x4, R17 ;  /* 0x00000004000e7824 */ /* 0x000fe400078e0211 */
[----:B------:R-:W-:Y:S01]  /*0540*/  VIADD R2, R2, 0x4 ;  /* 0x0000000402027836 */ /* 0x000fe20000000000 */
[----:B--2---:R0:W-:Y:S04]  /*0550*/  STS [R5], R6 ;  /* 0x0000000605007388 */ /* 0x0041e80000000800 */
[----:B---3--:R0:W-:Y:S04]  /*0560*/  STS [R15], R8 ;  /* 0x000000080f007388 */ /* 0x0081e80000000800 */
[----:B----4-:R0:W-:Y:S04]  /*0570*/  STS [R17], R10 ;  /* 0x0000000a11007388 */ /* 0x0101e80000000800 */
[----:B-----5:R0:W-:Y:S02]  /*0580*/  STS [R14], R13 ;  /* 0x0000000d0e007388 */ /* 0x0201e40000000800 */
.L_x_4:
[----:B------:R-:W-:Y:S05]  /*0590*/  @!P2 BRA `(.L_x_1) ;  /* 0x000000000068a947 */ /* 0x000fea0003800000 */
[----:B------:R-:W-:Y:S02]  /*05a0*/  ISETP.NE.AND P1, PT, R16, 0x1, PT ;  /* 0x000000011000780c */ /* 0x000fe40003f25270 */
[----:B0-----:R-:W-:-:S04]  /*05b0*/  LOP3.LUT R5, R4, 0x1, RZ, 0xc0, !PT ;  /* 0x0000000104057812 */ /* 0x001fc800078ec0ff */
[----:B------:R-:W-:-:S07]  /*05c0*/  ISETP.NE.U32.AND P2, PT, R5, 0x1, PT ;  /* 0x000000010500780c */ /* 0x000fce0003f45070 */
[----:B------:R-:W0:Y:S01]  /*05d0*/  @P1 LDC.64 R6, c[0x0][0x3a0] ;  /* 0x0000e800ff061b82 */ /* 0x000e220000000a00 */
[C---:B------:R-:W-:Y:S02]  /*05e0*/  @P1 IMAD R15, R2.reuse, R0, R3 ;  /* 0x00000000020f1224 */ /* 0x040fe400078e0203 */
[----:B------:R-:W-:-:S04]  /*05f0*/  @P1 VIADD R2, R2, 0x2 ;  /* 0x0000000202021836 */ /* 0x000fc80000000000 */
[----:B------:R-:W-:Y:S01]  /*0600*/  @!P2 IMAD R5, R2, R0, R3 ;  /* 0x000000000205a224 */ /* 0x000fe200078e0203 */
[----:B------:R-:W1:Y:S01]  /*0610*/  @!P2 LDC.64 R12, c[0x0][0x3a0] ;  /* 0x0000e800ff0cab82 */ /* 0x000e620000000a00 */
[----:B0-----:R-:W-:-:S04]  /*0620*/  @P1 IMAD.WIDE R8, R15, 0x4, R6 ;  /* 0x000000040f081825 */ /* 0x001fc800078e0206 */
[----:B------:R-:W-:Y:S02]  /*0630*/  @P1 IMAD.WIDE R10, R0, 0x4, R8 ;  /* 0x00000004000a1825 */ /* 0x000fe400078e0208 */
[----:B------:R-:W2:Y:S02]  /*0640*/  @P1 LDG.E R8, desc[UR6][R8.64] ;  /* 0x0000000608081981 */ /* 0x000ea4000c1e1900 */
[----:B-1----:R-:W-:Y:S02]  /*0650*/  @!P2 IMAD.WIDE R6, R5, 0x4, R12 ;  /* 0x000000040506a825 */ /* 0x002fe400078e020c */
[----:B------:R-:W3:Y:S04]  /*0660*/  @P1 LDG.E R11, desc[UR6][R10.64] ;  /* 0x000000060a0b1981 */ /* 0x000ee8000c1e1900 */
[----:B------:R-:W4:Y:S01]  /*0670*/  @!P2 LDG.E R6, desc[UR6][R6.64] ;  /* 0x000000060606a981 */ /* 0x000f22000c1e1900 */
[----:B------:R-:W0:Y:S01]  /*0680*/  @P1 S2R R13, SR_CgaCtaId ;  /* 0x00000000000d1919 */ /* 0x000e220000008800 */
[----:B------:R-:W1:Y:S01]  /*0690*/  @!P2 S2R R17, SR_CgaCtaId ;  /* 0x000000000011a919 */ /* 0x000e620000008800 */
[----:B------:R-:W-:-:S02]  /*06a0*/  @P1 MOV R2, 0x400 ;  /* 0x0000040000021802 */ /* 0x000fc40000000f00 */
[----:B------:R-:W-:Y:S02]  /*06b0*/  @!P2 MOV R12, 0x400 ;  /* 0x00000400000ca802 */ /* 0x000fe40000000f00 */
[----:B0-----:R-:W-:Y:S02]  /*06c0*/  @P1 LEA R2, R13, R2, 0x18 ;  /* 0x000000020d021211 */ /* 0x001fe400078ec0ff */
[----:B-1----:R-:W-:-:S03]  /*06d0*/  @!P2 LEA R12, R17, R12, 0x18 ;  /* 0x0000000c110ca211 */ /* 0x002fc600078ec0ff */
[----:B------:R-:W-:-:S04]  /*06e0*/  @P1 IMAD R15, R15, 0x4, R2 ;  /* 0x000000040f0f1824 */ /* 0x000fc800078e0202 */
[----:B------:R-:W-:Y:S02]  /*06f0*/  @P1 IMAD R2, R0, 0x4, R15 ;  /* 0x0000000400021824 */ /* 0x000fe400078e020f */
[----:B------:R-:W-:Y:S01]  /*0700*/  @!P2 IMAD R5, R5, 0x4, R12 ;  /* 0x000000040505a824 */ /* 0x000fe200078e020c */
[----:B--2---:R1:W-:Y:S04]  /*0710*/  @P1 STS [R15], R8 ;  /* 0x000000080f001388 */ /* 0x0043e80000000800 */
[----:B---3--:R1:W-:Y:S04]  /*0720*/  @P1 STS [R2], R11 ;  /* 0x0000000b02001388 */ /* 0x0083e80000000800 */
[----:B----4-:R1:W-:Y:S02]  /*0730*/  @!P2 STS [R5], R6 ;  /* 0x000000060500a388 */ /* 0x0103e40000000800 */
.L_x_1:
[----:B------:R-:W-:Y:S05]  /*0740*/  BSYNC.RECONVERGENT B0 ;  /* 0x0000000000007941 */ /* 0x000fea0003800200 */
.L_x_0:
[----:B------:R-:W-:Y:S01]  /*0750*/  BAR.SYNC.DEFER_BLOCKING 0x0 ;  /* 0x0000000000007b1d */ /* 0x000fe20000010000 */
[----:B------:R-:W-:-:S13]  /*0760*/  ISETP.GE.AND P1, PT, R4, 0x1, PT ;  /* 0x000000010400780c */ /* 0x000fda0003f26270 */
[----:B------:R-:W-:Y:S05]  /*0770*/  @!P1 BRA `(.L_x_5) ;  /* 0x00000038003c9947 */ /* 0x000fea0003800000 */
[----:B01----:R-:W0:Y:S01]  /*0780*/  LDC.64 R14, c[0x0][0x390] ;  /* 0x0000e400ff0e7b82 */ /* 0x003e220000000a00 */
[----:B------:R-:W-:Y:S01]  /*0790*/  IMAD.SHL.U32 R2, R3, 0x4, RZ ;  /* 0x0000000403027824 */ /* 0x000fe200078e00ff */
[----:B------:R-:W-:Y:S01]  /*07a0*/  UMOV UR4, 0x400 ;  /* 0x0000040000047882 */ /* 0x000fe20000000000 */
[----:B------:R-:W-:-:S05]  /*07b0*/  IMAD.MOV.U32 R5, RZ, RZ, RZ ;  /* 0x000000ffff057224 */ /* 0x000fca00078e00ff */
[----:B------:R-:W1:Y:S01]  /*07c0*/  S2UR UR5, SR_CgaCtaId ;  /* 0x00000000000579c3 */ /* 0x000e620000008800 */
[----:B0-----:R-:W-:Y:S01]  /*07d0*/  IMAD.WIDE R14, R3, 0x8, R14 ;  /* 0x00000008030e7825 */ /* 0x001fe200078e020e */
[----:B-1----:R-:W-:-:S12]  /*07e0*/  ULEA UR4, UR5, UR4, 0x18 ;  /* 0x0000000405047291 */ /* 0x002fd8000f8ec0ff */
.L_x_60:
[----:B0-----:R-:W0:Y:S01]  /*07f0*/  LDC R0, c[0x0][0x3b4] ;  /* 0x0000ed00ff007b82 */ /* 0x001e220000000800 */
[----:B-1----:R-:W1:Y:S01]  /*0800*/  LDCU UR5, c[0x0][0x3b8] ;  /* 0x00007700ff0577ac */ /* 0x002e620008000800 */
[----:B------:R-:W-:Y:S01]  /*0810*/  BSSY.RECONVERGENT B0, `(.L_x_6) ;  /* 0x000017f000007945 */ /* 0x000fe20003800200 */
[----:B--2---:R-:W2:Y:S01]  /*0820*/  LDCU UR8, c[0x0][0x3cc] ;  /* 0x00007980ff0877ac */ /* 0x004ea20008000800 */
[----:B-1----:R-:W-:Y:S01]  /*0830*/  UISETP.NE.AND UP0, UPT, UR5, URZ, UPT ;  /* 0x000000ff0500728c */ /* 0x002fe2000bf05270 */
[C---:B--2---:R-:W-:Y:S02]  /*0840*/  IMAD R6, R5.reuse, UR8, RZ ;  /* 0x0000000805067c24 */ /* 0x044fe4000f8e02ff */
[----:B0-----:R-:W-:-:S04]  /*0850*/  IMAD R4, R5, R0, RZ ;  /* 0x0000000005047224 */ /* 0x001fc800078e02ff */
[----:B------:R-:W-:-:S05]  /*0860*/  IMAD.IADD R7, R3, 0x1, R4 ;  /* 0x0000000103077824 */ /* 0x000fca00078e0204 */
[----:B------:R-:W-:Y:S01]  /*0870*/  LEA R7, R7, UR4, 0x2 ;  /* 0x0000000407077c11 */ /* 0x000fe2000f8e10ff */
[----:B---34-:R-:W-:Y:S06]  /*0880*/  BRA.U UP0, `(.L_x_7) ;  /* 0x0000000500307547 */ /* 0x018fec000b800000 */
[----:B------:R-:W-:Y:S01]  /*0890*/  ISETP.GE.AND P2, PT, R3, R0, PT ;  /* 0x000000000300720c */ /* 0x000fe20003f46270 */
[----:B------:R-:W0:-:S12]  /*08a0*/  LDCU.64 UR4, c[0x0][0x380] ;  /* 0x00007000ff0477ac */ /* 0x000e180008000a00 */
[----:B------:R-:W-:Y:S05]  /*08b0*/  @P2 BRA `(.L_x_8) ;  /* 0x0000001400d02947 */ /* 0x000fea0003800000 */
[----:B------:R-:W1:Y:S02]  /*08c0*/  LDC R10, c[0x3][R2+0x1e60] ;  /* 0x00c79800020a7b82 */ /* 0x000e640000000800 */
[----:B-1----:R-:W-:-:S13]  /*08d0*/  ISETP.GE.AND P1, PT, R10, 0x1, PT ;  /* 0x000000010a00780c */ /* 0x002fda0003f26270 */
[----:B------:R-:W-:Y:S05]  /*08e0*/  @!P1 BRA `(.L_x_8) ;  /* 0x0000001400c49947 */ /* 0x000fea0003800000 */
[----:B------:R1:W2:Y:S01]  /*08f0*/  LDC R22, c[0x3][R2+0xa20] ;  /* 0x00c2880002167b82 */ /* 0x0002a20000000800 */
[----:B------:R1:W3:Y:S01]  /*0900*/  LDS R23, [R7] ;  /* 0x0000000007177984 */ /* 0x0002e20000000800 */
[C---:B------:R-:W-:Y:S01]  /*0910*/  ISETP.GE.U32.AND P3, PT, R10.reuse, 0x4, PT ;  /* 0x000000040a00780c */ /* 0x040fe20003f66070 */
[----:B------:R-:W-:Y:S01]  /*0920*/  BSSY.RECONVERGENT B1, `(.L_x_9) ;  /* 0x0000026000017945 */ /* 0x000fe20003800200 */
[----:B------:R-:W-:Y:S01]  /*0930*/  LOP3.LUT R21, R10, 0x3, RZ, 0xc0, !PT ;  /* 0x000000030a157812 */ /* 0x000fe200078ec0ff */
[----:B------:R-:W-:Y:S01]  /*0940*/  IMAD.MOV.U32 R25, RZ, RZ, RZ ;  /* 0x000000ffff197224 */ /* 0x000fe200078e00ff */
[----:B------:R-:W-:Y:S02]  /*0950*/  SHF.R.S32.HI R20, RZ, 0x1f, R6 ;  /* 0x0000001fff147819 */ /* 0x000fe40000011406 */
[----:B------:R-:W-:-:S07]  /*0960*/  ISETP.NE.AND P1, PT, R21, RZ, PT ;  /* 0x000000ff1500720c */ /* 0x000fce0003f25270 */
[----:B-1----:R-:W-:Y:S06]  /*0970*/  @!P3 BRA `(.L_x_10) ;  /* 0x000000000080b947 */ /* 0x002fec0003800000 */
[----:B------:R-:W1:Y:S01]  /*0980*/  LDC.64 R8, c[0x0][0x3a8] ;  /* 0x0000ea00ff087b82 */ /* 0x000e620000000a00 */
[----:B------:R-:W-:Y:S01]  /*0990*/  LOP3.LUT R25, R10, 0x7ffffffc, RZ, 0xc0, !PT ;  /* 0x7ffffffc0a197812 */ /* 0x000fe200078ec0ff */
[----:B------:R-:W-:-:S07]  /*09a0*/  IMAD.MOV.U32 R24, RZ, RZ, RZ ;  /* 0x000000ffff187224 */ /* 0x000fce00078e00ff */
.L_x_11:
[----:B--2---:R-:W-:-:S04]  /*09b0*/  IMAD.IADD R11, R22, 0x1, R24 ;  /* 0x00000001160b7824 */ /* 0x004fc800078e0218 */
[----:B-1----:R-:W-:-:S05]  /*09c0*/  IMAD.WIDE R10, R11, 0x4, R8 ;  /* 0x000000040b0a7825 */ /* 0x002fca00078e0208 */
[----:B----4-:R-:W2:Y:S02]  /*09d0*/  LDG.E R13, desc[UR6][R10.64] ;  /* 0x000000060a0d7981 */ /* 0x010ea4000c1e1900 */
[----:B--2---:R-:W-:-:S04]  /*09e0*/  IADD3 R16, P3, PT, R6, R13, RZ ;  /* 0x0000000d06107210 */ /* 0x004fc80007f7e0ff */
[----:B------:R-:W-:Y:S02]  /*09f0*/  LEA.HI.X.SX32 R13, R13, R20, 0x1, P3 ;  /* 0x000000140d0d7211 */ /* 0x000fe400018f0eff */
[----:B0-----:R-:W-:-:S04]  /*0a00*/  LEA R12, P3, R16, UR4, 0x2 ;  /* 0x00000004100c7c11 */ /* 0x001fc8000f8610ff */
[----:B------:R-:W-:-:S05]  /*0a10*/  LEA.HI.X R13, R16, UR5, R13, 0x2, P3 ;  /* 0x00000005100d7c11 */ /* 0x000fca00098f140d */
[----:B---3--:R0:W-:Y:S04]  /*0a20*/  STG.E desc[UR6][R12.64], R23 ;  /* 0x000000170c007986 */ /* 0x0081e8000c101906 */
[----:B------:R-:W2:Y:S02]  /*0a30*/  LDG.E R17, desc[UR6][R10.64+0x4] ;  /* 0x000004060a117981 */ /* 0x000ea4000c1e1900 */
[----:B--2---:R-:W-:-:S04]  /*0a40*/  IADD3 R18, P3, PT, R6, R17, RZ ;  /* 0x0000001106127210 */ /* 0x004fc80007f7e0ff */
[----:B------:R-:W-:Y:S02]  /*0a50*/  LEA.HI.X.SX32 R17, R17, R20, 0x1, P3 ;  /* 0x0000001411117211 */ /* 0x000fe400018f0eff */
[----:B------:R-:W-:-:S04]  /*0a60*/  LEA R16, P3, R18, UR4, 0x2 ;  /* 0x0000000412107c11 */ /* 0x000fc8000f8610ff */
[----:B------:R-:W-:-:S05]  /*0a70*/  LEA.HI.X R17, R18, UR5, R17, 0x2, P3 ;  /* 0x0000000512117c11 */ /* 0x000fca00098f1411 */
[----:B------:R4:W-:Y:S04]  /*0a80*/  STG.E desc[UR6][R16.64], R23 ;  /* 0x0000001710007986 */ /* 0x0009e8000c101906 */
[----:B------:R-:W2:Y:S02]  /*0a90*/  LDG.E R19, desc[UR6][R10.64+0x8] ;  /* 0x000008060a137981 */ /* 0x000ea4000c1e1900 */
[----:B--2---:R-:W-:-:S04]  /*0aa0*/  IADD3 R26, P3, PT, R6, R19, RZ ;  /* 0x00000013061a7210 */ /* 0x004fc80007f7e0ff */
[----:B------:R-:W-:Y:S02]  /*0ab0*/  LEA.HI.X.SX32 R19, R19, R20, 0x1, P3 ;  /* 0x0000001413137211 */ /* 0x000fe400018f0eff */
[----:B------:R-:W-:-:S04]  /*0ac0*/  LEA R18, P3, R26, UR4, 0x2 ;  /* 0x000000041a127c11 */ /* 0x000fc8000f8610ff */
[----:B------:R-:W-:-:S05]  /*0ad0*/  LEA.HI.X R19, R26, UR5, R19, 0x2, P3 ;  /* 0x000000051a137c11 */ /* 0x000fca00098f1413 */
[----:B------:R4:W-:Y:S04]  /*0ae0*/  STG.E desc[UR6][R18.64], R23 ;  /* 0x0000001712007986 */ /* 0x0009e8000c101906 */
[----:B0-----:R-:W2:Y:S01]  /*0af0*/  LDG.E R13, desc[UR6][R10.64+0xc] ;  /* 0x00000c060a0d7981 */ /* 0x001ea2000c1e1900 */
[----:B------:R-:W-:Y:S01]  /*0b00*/  VIADD R24, R24, 0x4 ;  /* 0x0000000418187836 */ /* 0x000fe20000000000 */
[----:B--2---:R-:W-:-:S04]  /*0b10*/  IADD3 R26, P3, PT, R6, R13, RZ ;  /* 0x0000000d061a7210 */ /* 0x004fc80007f7e0ff */
[----:B------:R-:W-:Y:S02]  /*0b20*/  LEA.HI.X.SX32 R13, R13, R20, 0x1, P3 ;  /* 0x000000140d0d7211 */ /* 0x000fe400018f0eff */
[----:B------:R-:W-:-:S04]  /*0b30*/  LEA R12, P3, R26, UR4, 0x2 ;  /* 0x000000041a0c7c11 */ /* 0x000fc8000f8610ff */
[----:B------:R-:W-:Y:S02]  /*0b40*/  LEA.HI.X R13, R26, UR5, R13, 0x2, P3 ;  /* 0x000000051a0d7c11 */ /* 0x000fe400098f140d */
[----:B------:R-:W-:-:S03]  /*0b50*/  ISETP.NE.AND P3, PT, R24, R25, PT ;  /* 0x000000191800720c */ /* 0x000fc60003f65270 */
[----:B------:R4:W-:Y:S10]  /*0b60*/  STG.E desc[UR6][R12.64], R23 ;  /* 0x000000170c007986 */ /* 0x0009f4000c101906 */
[----:B------:R-:W-:Y:S05]  /*0b70*/  @P3 BRA `(.L_x_11) ;  /* 0xfffffffc008c3947 */ /* 0x000fea000383ffff */
.L_x_10:
[----:B0-----:R-:W-:Y:S05]  /*0b80*/  BSYNC.RECONVERGENT B1 ;  /* 0x0000000000017941 */ /* 0x001fea0003800200 */
.L_x_9:
[----:B------:R-:W-:Y:S05]  /*0b90*/  @!P1 BRA `(.L_x_8) ;  /* 0x0000001400189947 */ /* 0x000fea0003800000 */
[----:B------:R-:W0:Y:S01]  /*0ba0*/  LDC.64 R8, c[0x0][0x3a8] ;  /* 0x0000ea00ff087b82 */ /* 0x000e220000000a00 */
[----:B--2---:R-:W-:-:S07]  /*0bb0*/  IMAD.IADD R25, R22, 0x1, R25 ;  /* 0x0000000116197824 */ /* 0x004fce00078e0219 */
[----:B------:R-:W1:Y:S01]  /*0bc0*/  LDC.64 R10, c[0x0][0x380] ;  /* 0x0000e000ff0a7b82 */ /* 0x000e620000000a00 */
[----:B0-----:R-:W-:-:S05]  /*0bd0*/  IMAD.WIDE R8, R25, 0x4, R8 ;  /* 0x0000000419087825 */ /* 0x001fca00078e0208 */
[----:B----4-:R-:W2:Y:S02]  /*0be0*/  LDG.E R13, desc[UR6][R8.64] ;  /* 0x00000006080d7981 */ /* 0x010ea4000c1e1900 */
[----:B--2---:R-:W-:-:S04]  /*0bf0*/  IADD3 R16, P1, PT, R6, R13, RZ ;  /* 0x0000000d06107210 */ /* 0x004fc80007f3e0ff */
[----:B------:R-:W-:Y:S02]  /*0c00*/  LEA.HI.X.SX32 R13, R13, R20, 0x1, P1 ;  /* 0x000000140d0d7211 */ /* 0x000fe400008f0eff */
[----:B-1----:R-:W-:-:S04]  /*0c10*/  LEA R12, P1, R16, R10, 0x2 ;  /* 0x0000000a100c7211 */ /* 0x002fc800078210ff */
[----:B------:R-:W-:Y:S02]  /*0c20*/  LEA.HI.X R13, R16, R11, R13, 0x2, P1 ;  /* 0x0000000b100d7211 */ /* 0x000fe400008f140d */
[----:B------:R-:W-:-:S03]  /*0c30*/  ISETP.NE.AND P1, PT, R21, 0x1, PT ;  /* 0x000000011500780c */ /* 0x000fc60003f25270 */
[----:B---3--:R0:W-:Y:S10]  /*0c40*/  STG.E desc[UR6][R12.64], R23 ;  /* 0x000000170c007986 */ /* 0x0081f4000c101906 */
[----:B------:R-:W-:Y:S05]  /*0c50*/  @!P1 BRA `(.L_x_8) ;  /* 0x0000001000e89947 */ /* 0x000fea0003800000 */
[----:B0-----:R-:W2:Y:S02]  /*0c60*/  LDG.E R13, desc[UR6][R8.64+0x4] ;  /* 0x00000406080d7981 */ /* 0x001ea4000c1e1900 */
[----:B--2---:R-:W-:-:S04]  /*0c70*/  IADD3 R16, P1, PT, R6, R13, RZ ;  /* 0x0000000d06107210 */ /* 0x004fc80007f3e0ff */
[----:B------:R-:W-:Y:S02]  /*0c80*/  LEA.HI.X.SX32 R13, R13, R20, 0x1, P1 ;  /* 0x000000140d0d7211 */ /* 0x000fe400008f0eff */
[----:B------:R-:W-:-:S04]  /*0c90*/  LEA R12, P1, R16, R10, 0x2 ;  /* 0x0000000a100c7211 */ /* 0x000fc800078210ff */
[----:B------:R-:W-:Y:S02]  /*0ca0*/  LEA.HI.X R13, R16, R11, R13, 0x2, P1 ;  /* 0x0000000b100d7211 */ /* 0x000fe400008f140d */
[----:B------:R-:W-:-:S03]  /*0cb0*/  ISETP.NE.AND P1, PT, R21, 0x2, PT ;  /* 0x000000021500780c */ /* 0x000fc60003f25270 */
[----:B------:R0:W-:Y:S10]  /*0cc0*/  STG.E desc[UR6][R12.64], R23 ;  /* 0x000000170c007986 */ /* 0x0001f4000c101906 */
[----:B------:R-:W-:Y:S05]  /*0cd0*/  @!P1 BRA `(.L_x_8) ;  /* 0x0000001000c89947 */ /* 0x000fea0003800000 */
[----:B------:R-:W0:Y:S02]  /*0ce0*/  LDG.E R9, desc[UR6][R8.64+0x8] ;  /* 0x0000080608097981 */ /* 0x000e24000c1e1900 */
[----:B0-----:R-:W-:-:S04]  /*0cf0*/  IADD3 R12, P1, PT, R6, R9, RZ ;  /* 0x00000009060c7210 */ /* 0x001fc80007f3e0ff */
[----:B------:R-:W-:Y:S02]  /*0d00*/  LEA.HI.X.SX32 R20, R9, R20, 0x1, P1 ;  /* 0x0000001409147211 */ /* 0x000fe400008f0eff */
[----:B------:R-:W-:-:S04]  /*0d10*/  LEA R10, P1, R12, R10, 0x2 ;  /* 0x0000000a0c0a7211 */ /* 0x000fc800078210ff */
[----:B------:R-:W-:-:S05]  /*0d20*/  LEA.HI.X R11, R12, R11, R20, 0x2, P1 ;  /* 0x0000000b0c0b7211 */ /* 0x000fca00008f1414 */
[----:B------:R0:W-:Y:S01]  /*0d30*/  STG.E desc[UR6][R10.64], R23 ;  /* 0x000000170a007986 */ /* 0x0001e2000c101906 */
[----:B------:R-:W-:Y:S05]  /*0d40*/  BRA `(.L_x_8) ;  /* 0x0000001000ac7947 */ /* 0x000fea0003800000 */
.L_x_7:
[----:B------:R-:W-:Y:S01]  /*0d50*/  ISETP.GE.AND P2, PT, R3, R0, PT ;  /* 0x000000000300720c */ /* 0x000fe20003f46270 */
[----:B------:R-:W0:-:S12]  /*0d60*/  LDCU.64 UR4, c[0x0][0x380] ;  /* 0x00007000ff0477ac */ /* 0x000e180008000a00 */
[----:B------:R-:W-:Y:S05]  /*0d70*/  @P2 BRA `(.L_x_8) ;  /* 0x0000001000a02947 */ /* 0x000fea0003800000 */
[----:B------:R-:W1:Y:S01]  /*0d80*/  LDC R8, c[0x3][R2+0x1e60] ;  /* 0x00c7980002087b82 */ /* 0x000e620000000800 */
[----:B------:R-:W2:Y:S01]  /*0d90*/  LDS R9, [R7] ;  /* 0x0000000007097984 */ /* 0x000ea20000000800 */
[----:B------:R-:W-:Y:S01]  /*0da0*/  SHF.R.S32.HI R10, RZ, 0x1f, R6 ;  /* 0x0000001fff0a7819 */ /* 0x000fe20000011406 */
[----:B------:R-:W-:Y:S01]  /*0db0*/  IMAD.MOV.U32 R28, RZ, RZ, 0x1 ;  /* 0x00000001ff1c7424 */ /* 0x000fe200078e00ff */
[----:B------:R-:W-:Y:S04]  /*0dc0*/  BSSY.RECONVERGENT B1, `(.L_x_12) ;  /* 0x00000ad000017945 */ /* 0x000fe80003800200 */
[----:B------:R-:W3:Y:S02]  /*0dd0*/  LDC.64 R12, c[0x0][0x388] ;  /* 0x0000e200ff0c7b82 */ /* 0x000ee40000000a00 */
[----:B---3--:R-:W-:-:S04]  /*0de0*/  LEA R12, P3, R6, R12, 0x2 ;  /* 0x0000000c060c7211 */ /* 0x008fc800078610ff */
[----:B------:R-:W-:Y:S01]  /*0df0*/  LEA.HI.X R13, R6, R13, R10, 0x2, P3 ;  /* 0x0000000d060d7211 */ /* 0x000fe200018f140a */
[----:B--2---:R-:W-:Y:S01]  /*0e00*/  IMAD R28, R9, -0x2, R28 ;  /* 0xfffffffe091c7824 */ /* 0x004fe200078e021c */
[----:B-1----:R-:W-:-:S13]  /*0e10*/  ISETP.GE.AND P1, PT, R8, 0x1, PT ;  /* 0x000000010800780c */ /* 0x002fda0003f26270 */
[----:B------:R-:W-:Y:S05]  /*0e20*/  @!P1 BRA `(.L_x_13) ;  /* 0x0000000800989947 */ /* 0x000fea0003800000 */
[----:B------:R1:W2:Y:S01]  /*0e30*/  LDC R26, c[0x3][R2+0xa20] ;  /* 0x00c28800021a7b82 */ /* 0x0002a20000000800 */
[----:B------:R-:W-:Y:S01]  /*0e40*/  ISETP.GE.U32.AND P3, PT, R8, 0x10, PT ;  /* 0x000000100800780c */ /* 0x000fe20003f66070 */
[----:B------:R-:W-:Y:S01]  /*0e50*/  BSSY.RECONVERGENT B2, `(.L_x_14) ;  /* 0x0000048000027945 */ /* 0x000fe20003800200 */
[----:B------:R-:W-:-:S11]  /*0e60*/  IMAD.MOV.U32 R27, RZ, RZ, RZ ;  /* 0x000000ffff1b7224 */ /* 0x000fd600078e00ff */
[----:B-1----:R-:W-:Y:S05]  /*0e70*/  @!P3 BRA `(.L_x_15) ;  /* 0x000000040014b947 */ /* 0x002fea0003800000 */
[----:B------:R-:W-:Y:S01]  /*0e80*/  LOP3.LUT R27, R8, 0x7ffffff0, RZ, 0xc0, !PT ;  /* 0x7ffffff0081b7812 */ /* 0x000fe200078ec0ff */
[----:B------:R-:W-:Y:S01]  /*0e90*/  BSSY.RECONVERGENT B3, `(.L_x_15) ;  /* 0x0000043000037945 */ /* 0x000fe20003800200 */
[----:B--2---:R-:W-:-:S03]  /*0ea0*/  IMAD.MOV.U32 R29, RZ, RZ, R26 ;  /* 0x000000ffff1d7224 */ /* 0x004fc600078e001a */
[----:B------:R-:W-:-:S07]  /*0eb0*/  IMAD.MOV R11, RZ, RZ, -R27 ;  /* 0x000000ffff0b7224 */ /* 0x000fce00078e0a1b */
.L_x_16:
[----:B------:R-:W1:Y:S02]  /*0ec0*/  LDC.64 R20, c[0x0][0x3a8] ;  /* 0x0000ea00ff147b82 */ /* 0x000e640000000a00 */
[----:B-1----:R-:W-:-:S05]  /*0ed0*/  IMAD.WIDE R20, R29, 0x4, R20 ;  /* 0x000000041d147825 */ /* 0x002fca00078e0214 */
[----:B------:R-:W2:Y:S04]  /*0ee0*/  LDG.E R17, desc[UR6][R20.64] ;  /* 0x0000000614117981 */ /* 0x000ea8000c1e1900 */
[----:B------:R-:W3:Y:S04]  /*0ef0*/  LDG.E R25, desc[UR6][R20.64+0x8] ;  /* 0x0000080614197981 */ /* 0x000ee8000c1e1900 */
[----:B------:R-:W4:Y:S04]  /*0f00*/  LDG.E R23, desc[UR6][R20.64+0xc] ;  /* 0x00000c0614177981 */ /* 0x000f28000c1e1900 */
[----:B------:R-:W5:Y:S01]  /*0f10*/  LDG.E R19, desc[UR6][R20.64+0x10] ;  /* 0x0000100614137981 */ /* 0x000f62000c1e1900 */
[----:B--2---:R-:W-:-:S04]  /*0f20*/  IMAD.WIDE R16, R17, 0x4, R12 ;  /* 0x0000000411107825 */ /* 0x004fc800078e020c */
[--C-:B---3--:R-:W-:Y:S02]  /*0f30*/  IMAD.WIDE R24, R25, 0x4, R12.reuse ;  /* 0x0000000419187825 */ /* 0x108fe400078e020c */
[----:B------:R-:W2:Y:S02]  /*0f40*/  LDG.E R16, desc[UR6][R16.64] ;  /* 0x0000000610107981 */ /* 0x000ea4000c1e1900 */
[--C-:B----4-:R-:W-:Y:S02]  /*0f50*/  IMAD.WIDE R22, R23, 0x4, R12.reuse ;  /* 0x0000000417167825 */ /* 0x110fe400078e020c */
[----:B------:R-:W2:Y:S04]  /*0f60*/  LDG.E R25, desc[UR6][R24.64] ;  /* 0x0000000618197981 */ /* 0x000ea8000c1e1900 */
[----:B------:R-:W2:Y:S04]  /*0f70*/  LDG.E R22, desc[UR6][R22.64] ;  /* 0x0000000616167981 */ /* 0x000ea8000c1e1900 */
[----:B------:R-:W3:Y:S01]  /*0f80*/  LDG.E R17, desc[UR6][R20.64+0x14] ;  /* 0x0000140614117981 */ /* 0x000ee2000c1e1900 */
[----:B-----5:R-:W-:-:S03]  /*0f90*/  IMAD.WIDE R18, R19, 0x4, R12 ;  /* 0x0000000413127825 */ /* 0x020fc600078e020c */
[----:B------:R-:W4:Y:S04]  /*0fa0*/  LDG.E R23, desc[UR6][R20.64+0x1c] ;  /* 0x00001c0614177981 */ /* 0x000f28000c1e1900 */
[----:B------:R-:W5:Y:S01]  /*0fb0*/  LDG.E R19, desc[UR6][R18.64] ;  /* 0x0000000612137981 */ /* 0x000f62000c1e1900 */
[----:B--2---:R-:W-:-:S03]  /*0fc0*/  IADD3 R22, PT, PT, R22, R16, R25 ;  /* 0x0000001016167210 */ /* 0x004fc60007ffe019 */
[----:B------:R-:W2:Y:S01]  /*0fd0*/  LDG.E R25, desc[UR6][R20.64+0x18] ;  /* 0x0000180614197981 */ /* 0x000ea2000c1e1900 */
[----:B---3--:R-:W-:-:S06]  /*0fe0*/  IMAD.WIDE R16, R17, 0x4, R12 ;  /* 0x0000000411107825 */ /* 0x008fcc00078e020c */
[----:B------:R-:W5:Y:S04]  /*0ff0*/  LDG.E R16, desc[UR6][R16.64] ;  /* 0x0000000610107981 */ /* 0x000f68000c1e1900 */
[----:B------:R-:W3:Y:S01]  /*1000*/  LDG.E R17, desc[UR6][R20.64+0x24] ;  /* 0x0000240614117981 */ /* 0x000ee2000c1e1900 */
[----:B--2---:R-:W-:-:S06]  /*1010*/  IMAD.WIDE R24, R25, 0x4, R12 ;  /* 0x0000000419187825 */ /* 0x004fcc00078e020c */
[----:B------:R-:W2:Y:S01]  /*1020*/  LDG.E R25, desc[UR6][R24.64] ;  /* 0x0000000618197981 */ /* 0x000ea2000c1e1900 */
[----:B-----5:R-:W-:Y:S01]  /*1030*/  IADD3 R16, PT, PT, R16, R22, R19 ;  /* 0x0000001610107210 */ /* 0x020fe20007ffe013 */
[--C-:B----4-:R-:W-:Y:S02]  /*1040*/  IMAD.WIDE R22, R23, 0x4, R12.reuse ;  /* 0x0000000417167825 */ /* 0x110fe400078e020c */
[----:B------:R-:W4:Y:S04]  /*1050*/  LDG.E R19, desc[UR6][R20.64+0x20] ;  /* 0x0000200614137981 */ /* 0x000f28000c1e1900 */
[----:B------:R-:W2:Y:S04]  /*1060*/  LDG.E R22, desc[UR6][R22.64] ;  /* 0x0000000616167981 */ /* 0x000ea8000c1e1900 */
[----:B------:R-:W5:Y:S01]  /*1070*/  LDG.E R23, desc[UR6][R20.64+0x2c] ;  /* 0x00002c0614177981 */ /* 0x000f62000c1e1900 */
[----:B----4-:R-:W-:Y:S01]  /*1080*/  IMAD.WIDE R18, R19, 0x4, R12 ;  /* 0x0000000413127825 */ /* 0x010fe200078e020c */
[----:B--2---:R-:W-:-:S03]  /*1090*/  IADD3 R22, PT, PT, R22, R16, R25 ;  /* 0x0000001016167210 */ /* 0x004fc60007ffe019 */
[--C-:B---3--:R-:W-:Y:S02]  /*10a0*/  IMAD.WIDE R16, R17, 0x4, R12.reuse ;  /* 0x0000000411107825 */ /* 0x108fe400078e020c */
[----:B------:R-:W2:Y:S04]  /*10b0*/  LDG.E R19, desc[UR6][R18.64] ;  /* 0x0000000612137981 */ /* 0x000ea8000c1e1900 */
[----:B------:R-:W3:Y:S04]  /*10c0*/  LDG.E R25, desc[UR6][R20.64+0x28] ;  /* 0x0000280614197981 */ /* 0x000ee8000c1e1900 */
[----:B------:R-:W2:Y:S04]  /*10d0*/  LDG.E R16, desc[UR6][R16.64] ;  /* 0x0000000610107981 */ /* 0x000ea8000c1e1900 */
[----:B------:R-:W4:Y:S01]  /*10e0*/  LDG.E R17, desc[UR6][R20.64+0x34] ;  /* 0x0000340614117981 */ /* 0x000f22000c1e1900 */
[----:B---3--:R-:W-:Y:S01]  /*10f0*/  IMAD.WIDE R24, R25, 0x4, R12 ;  /* 0x0000000419187825 */ /* 0x008fe200078e020c */
[----:B--2---:R-:W-:-:S03]  /*1100*/  IADD3 R16, PT, PT, R16, R22, R19 ;  /* 0x0000001610107210 */ /* 0x004fc60007ffe013 */
[--C-:B-----5:R-:W-:Y:S02]  /*1110*/  IMAD.WIDE R22, R23, 0x4, R12.reuse ;  /* 0x0000000417167825 */ /* 0x120fe400078e020c */
[----:B------:R-:W2:Y:S04]  /*1120*/  LDG.E R25, desc[UR6][R24.64] ;  /* 0x0000000618197981 */ /* 0x000ea8000c1e1900 */
[----:B------:R-:W3:Y:S04]  /*1130*/  LDG.E R19, desc[UR6][R20.64+0x30] ;  /* 0x0000300614137981 */ /* 0x000ee8000c1e1900 */
[----:B------:R-:W2:Y:S04]  /*1140*/  LDG.E R22, desc[UR6][R22.64] ;  /* 0x0000000616167981 */ /* 0x000ea8000c1e1900 */
[----:B------:R-:W5:Y:S01]  /*1150*/  LDG.E R23, desc[UR6][R20.64+0x3c] ;  /* 0x00003c0614177981 */ /* 0x000f62000c1e1900 */
[----:B---3--:R-:W-:Y:S01]  /*1160*/  IMAD.WIDE R18, R19, 0x4, R12 ;  /* 0x0000000413127825 */ /* 0x008fe200078e020c */
[----:B--2---:R-:W-:-:S03]  /*1170*/  IADD3 R22, PT, PT, R22, R16, R25 ;  /* 0x0000001016167210 */ /* 0x004fc60007ffe019 */
[--C-:B----4-:R-:W-:Y:S02]  /*1180*/  IMAD.WIDE R16, R17, 0x4, R12.reuse ;  /* 0x0000000411107825 */ /* 0x110fe400078e020c */
        /* <DEDUP_REMOVED lines=8> */
[----:B------:R-:W2:Y:S01]  /*1210*/  LDG.E R22, desc[UR6][R22.64] ;  /* 0x0000000616167981 */ /* 0x000ea2000c1e1900 */
[----:B----4-:R-:W-:-:S05]  /*1220*/  IMAD.WIDE R16, R17, 0x4, R12 ;  /* 0x0000000411107825 */ /* 0x010fca00078e020c */
[----:B------:R-:W3:Y:S01]  /*1230*/  LDG.E R19, desc[UR6][R16.64] ;  /* 0x0000000610137981 */ /* 0x000ee2000c1e1900 */
[----:B------:R-:W-:-:S05]  /*1240*/  VIADD R11, R11, 0x10 ;  /* 0x000000100b0b7836 */ /* 0x000fca0000000000 */
[----:B------:R-:W-:Y:S01]  /*1250*/  ISETP.NE.AND P3, PT, R11, RZ, PT ;  /* 0x000000ff0b00720c */ /* 0x000fe20003f65270 */
[----:B------:R-:W-:Y:S01]  /*1260*/  VIADD R29, R29, 0x10 ;  /* 0x000000101d1d7836 */ /* 0x000fe20000000000 */
[----:B--2---:R-:W-:-:S05]  /*1270*/  IADD3 R18, PT, PT, R22, R18, R25 ;  /* 0x0000001216127210 */ /* 0x004fca0007ffe019 */
[----:B---3--:R-:W-:-:S04]  /*1280*/  IMAD.IADD R19, R19, 0x1, R18 ;  /* 0x0000000113137824 */ /* 0x008fc800078e0212 */
[----:B------:R-:W-:-:S05]  /*1290*/  IMAD.SHL.U32 R19, R19, 0x2, RZ ;  /* 0x0000000213137824 */ /* 0x000fca00078e00ff */
[----:B------:R-:W-:Y:S01]  /*12a0*/  IADD3 R28, PT, PT, R28, 0x10, -R19 ;  /* 0x000000101c1c7810 */ /* 0x000fe20007ffe813 */
[----:B------:R-:W-:Y:S06]  /*12b0*/  @P3 BRA `(.L_x_16) ;  /* 0xfffffffc00003947 */ /* 0x000fec000383ffff */
[----:B0-----:R-:W-:Y:S05]  /*12c0*/  BSYNC.RECONVERGENT B3 ;  /* 0x0000000000037941 */ /* 0x001fea0003800200 */
.L_x_15:
[----:B0-----:R-:W-:Y:S05]  /*12d0*/  BSYNC.RECONVERGENT B2 ;  /* 0x0000000000027941 */ /* 0x001fea0003800200 */
.L_x_14:
[----:B------:R-:W-:-:S13]  /*12e0*/  LOP3.LUT P3, R16, R8, 0xf, RZ, 0xc0, !PT ;  /* 0x0000000f08107812 */ /* 0x000fda000786c0ff */
[----:B------:R-:W-:Y:S05]  /*12f0*/  @!P3 BRA `(.L_x_13) ;  /* 0x000000040064b947 */ /* 0x000fea0003800000 */
[----:B------:R-:W-:Y:S01]  /*1300*/  ISETP.GE.U32.AND P3, PT, R16, 0x8, PT ;  /* 0x000000081000780c */ /* 0x000fe20003f66070 */
[----:B------:R-:W-:Y:S01]  /*1310*/  BSSY.RECONVERGENT B2, `(.L_x_17) ;  /* 0x0000026000027945 */ /* 0x000fe20003800200 */
[----:B------:R-:W-:-:S04]  /*1320*/  LOP3.LUT R11, R8, 0x7, RZ, 0xc0, !PT ;  /* 0x00000007080b7812 */ /* 0x000fc800078ec0ff */
[----:B------:R-:W-:-:S07]  /*1330*/  ISETP.NE.AND P4, PT, R11, RZ, PT ;  /* 0x000000ff0b00720c */ /* 0x000fce0003f85270 */
[----:B------:R-:W-:Y:S06]  /*1340*/  @!P3 BRA `(.L_x_18) ;  /* 0x000000000088b947 */ /* 0x000fec0003800000 */
[----:B------:R-:W0:Y:S01]  /*1350*/  LDC.64 R18, c[0x0][0x3a8] ;  /* 0x0000ea00ff127b82 */ /* 0x000e220000000a00 */
[----:B--2---:R-:W-:-:S04]  /*1360*/  IMAD.IADD R17, R26, 0x1, R27 ;  /* 0x000000011a117824 */ /* 0x004fc800078e021b */
[----:B0-----:R-:W-:-:S05]  /*1370*/  IMAD.WIDE R18, R17, 0x4, R18 ;  /* 0x0000000411127825 */ /* 0x001fca00078e0212 */
[----:B------:R-:W2:Y:S04]  /*1380*/  LDG.E R23, desc[UR6][R18.64+0x8] ;  /* 0x0000080612177981 */ /* 0x000ea8000c1e1900 */
[----:B------:R-:W3:Y:S04]  /*1390*/  LDG.E R25, desc[UR6][R18.64] ;  /* 0x0000000612197981 */ /* 0x000ee8000c1e1900 */
[----:B------:R-:W4:Y:S04]  /*13a0*/  LDG.E R17, desc[UR6][R18.64+0xc] ;  /* 0x00000c0612117981 */ /* 0x000f28000c1e1900 */
[----:B------:R-:W5:Y:S01]  /*13b0*/  LDG.E R21, desc[UR6][R18.64+0x10] ;  /* 0x0000100612157981 */ /* 0x000f62000c1e1900 */
[----:B--2---:R-:W-:-:S04]  /*13c0*/  IMAD.WIDE R22, R23, 0x4, R12 ;  /* 0x0000000417167825 */ /* 0x004fc800078e020c */
[--C-:B---3--:R-:W-:Y:S01]  /*13d0*/  IMAD.WIDE R24, R25, 0x4, R12.reuse ;  /* 0x0000000419187825 */ /* 0x108fe200078e020c */
[----:B------:R-:W2:Y:S03]  /*13e0*/  LDG.E R29, desc[UR6][R22.64] ;  /* 0x00000006161d7981 */ /* 0x000ea6000c1e1900 */
[--C-:B----4-:R-:W-:Y:S02]  /*13f0*/  IMAD.WIDE R16, R17, 0x4, R12.reuse ;  /* 0x0000000411107825 */ /* 0x110fe400078e020c */
[----:B------:R-:W2:Y:S04]  /*1400*/  LDG.E R24, desc[UR6][R24.64] ;  /* 0x0000000618187981 */ /* 0x000ea8000c1e1900 */
[----:B------:R-:W2:Y:S04]  /*1410*/  LDG.E R16, desc[UR6][R16.64] ;  /* 0x0000000610107981 */ /* 0x000ea8000c1e1900 */
[----:B------:R-:W3:Y:S04]  /*1420*/  LDG.E R23, desc[UR6][R18.64+0x14] ;  /* 0x0000140612177981 */ /* 0x000ee8000c1e1900 */
[----:B------:R-:W4:Y:S04]  /*1430*/  LDG.E R25, desc[UR6][R18.64+0x4] ;  /* 0x0000040612197981 */ /* 0x000f28000c1e1900 */
[----:B------:R-:W4:Y:S04]  /*1440*/  LDG.E R17, desc[UR6][R18.64+0x18] ;  /* 0x0000180612117981 */ /* 0x000f28000c1e1900 */
[----:B------:R-:W4:Y:S01]  /*1450*/  LDG.E R19, desc[UR6][R18.64+0x1c] ;  /* 0x00001c0612137981 */ /* 0x000f22000c1e1900 */
[----:B-----5:R-:W-:-:S06]  /*1460*/  IMAD.WIDE R20, R21, 0x4, R12 ;  /* 0x0000000415147825 */ /* 0x020fcc00078e020c */
[----:B------:R-:W5:Y:S01]  /*1470*/  LDG.E R20, desc[UR6][R20.64] ;  /* 0x0000000614147981 */ /* 0x000f62000c1e1900 */
[----:B--2---:R-:W-:Y:S01]  /*1480*/  IADD3 R29, PT, PT, R16, R24, R29 ;  /* 0x00000018101d7210 */ /* 0x004fe20007ffe01d */
[----:B---3--:R-:W-:-:S06]  /*1490*/  IMAD.WIDE R22, R23, 0x4, R12 ;  /* 0x0000000417167825 */ /* 0x008fcc00078e020c */
[----:B------:R-:W5:Y:S01]  /*14a0*/  LDG.E R22, desc[UR6][R22.64] ;  /* 0x0000000616167981 */ /* 0x000f62000c1e1900 */
[----:B----4-:R-:W-:-:S04]  /*14b0*/  IMAD.WIDE R16, R17, 0x4, R12 ;  /* 0x0000000411107825 */ /* 0x010fc800078e020c */
[--C-:B------:R-:W-:Y:S02]  /*14c0*/  IMAD.WIDE R24, R25, 0x4, R12.reuse ;  /* 0x0000000419187825 */ /* 0x100fe400078e020c */
[----:B------:R-:W2:Y:S02]  /*14d0*/  LDG.E R16, desc[UR6][R16.64] ;  /* 0x0000000610107981 */ /* 0x000ea4000c1e1900 */
[----:B------:R-:W-:Y:S02]  /*14e0*/  IMAD.WIDE R18, R19, 0x4, R12 ;  /* 0x0000000413127825 */ /* 0x000fe400078e020c */
[----:B------:R-:W3:Y:S04]  /*14f0*/  LDG.E R24, desc[UR6][R24.64] ;  /* 0x0000000618187981 */ /* 0x000ee8000c1e1900 */
[----:B------:R-:W2:Y:S01]  /*1500*/  LDG.E R18, desc[UR6][R18.64] ;  /* 0x0000000612127981 */ /* 0x000ea2000c1e1900 */
[----:B------:R-:W-:Y:S01]  /*1510*/  VIADD R27, R27, 0x8 ;  /* 0x000000081b1b7836 */ /* 0x000fe20000000000 */
[----:B-----5:R-:W-:-:S04]  /*1520*/  IADD3 R29, PT, PT, R22, R29, R20 ;  /* 0x0000001d161d7210 */ /* 0x020fc80007ffe014 */
[----:B--2---:R-:W-:-:S05]  /*1530*/  IADD3 R29, PT, PT, R18, R29, R16 ;  /* 0x0000001d121d7210 */ /* 0x004fca0007ffe010 */
[----:B---3--:R-:W-:-:S04]  /*1540*/  IMAD.IADD R21, R24, 0x1, R29 ;  /* 0x0000000118157824 */ /* 0x008fc800078e021d */
[----:B------:R-:W-:-:S05]  /*1550*/  IMAD.SHL.U32 R21, R21, 0x2, RZ ;  /* 0x0000000215157824 */ /* 0x000fca00078e00ff */
[----:B------:R-:W-:-:S07]  /*1560*/  IADD3 R28, PT, PT, R28, 0x8, -R21 ;  /* 0x000000081c1c7810 */ /* 0x000fce0007ffe815 */
.L_x_18:
[----:B------:R-:W-:Y:S05]  /*1570*/  BSYNC.RECONVERGENT B2 ;  /* 0x0000000000027941 */ /* 0x000fea0003800200 */
.L_x_17:
        /* <DEDUP_REMOVED lines=12> */
[----:B------:R4:W5:Y:S01]  /*1640*/  LDG.E R23, desc[UR6][R16.64+0x4] ;  /* 0x0000040610177981 */ /* 0x000962000c1e1900 */
[----:B--2---:R-:W-:-:S04]  /*1650*/  IMAD.WIDE R20, R21, 0x4, R12 ;  /* 0x0000000415147825 */ /* 0x004fc800078e020c */
[--C-:B---3--:R-:W-:Y:S02]  /*1660*/  IMAD.WIDE R18, R19, 0x4, R12.reuse ;  /* 0x0000000413127825 */ /* 0x108fe400078e020c */
[----:B------:R-:W2:Y:S02]  /*1670*/  LDG.E R20, desc[UR6][R20.64] ;  /* 0x0000000614147981 */ /* 0x000ea4000c1e1900 */
[--C-:B----4-:R-:W-:Y:S02]  /*1680*/  IMAD.WIDE R16, R11, 0x4, R12.reuse ;  /* 0x000000040b107825 */ /* 0x110fe400078e020c */
[----:B------:R-:W2:Y:S02]  /*1690*/  LDG.E R19, desc[UR6][R18.64] ;  /* 0x0000000612137981 */ /* 0x000ea4000c1e1900 */
[----:B-----5:R-:W-:Y:S02]  /*16a0*/  IMAD.WIDE R22, R23, 0x4, R12 ;  /* 0x0000000417167825 */ /* 0x020fe400078e020c */
[----:B------:R-:W2:Y:S04]  /*16b0*/  LDG.E R25, desc[UR6][R16.64] ;  /* 0x0000000610197981 */ /* 0x000ea8000c1e1900 */
[----:B------:R-:W3:Y:S01]  /*16c0*/  LDG.E R11, desc[UR6][R22.64] ;  /* 0x00000006160b7981 */ /* 0x000ee2000c1e1900 */
[----:B------:R-:W-:Y:S01]  /*16d0*/  VIADD R27, R27, 0x4 ;  /* 0x000000041b1b7836 */ /* 0x000fe20000000000 */
[----:B--2---:R-:W-:-:S05]  /*16e0*/  IADD3 R25, PT, PT, R25, R20, R19 ;  /* 0x0000001419197210 */ /* 0x004fca0007ffe013 */
[----:B---3--:R-:W-:-:S04]  /*16f0*/  IMAD.IADD R11, R11, 0x1, R25 ;  /* 0x000000010b0b7824 */ /* 0x008fc800078e0219 */
[----:B------:R-:W-:-:S05]  /*1700*/  IMAD.SHL.U32 R11, R11, 0x2, RZ ;  /* 0x000000020b0b7824 */ /* 0x000fca00078e00ff */
[----:B------:R-:W-:-:S07]  /*1710*/  IADD3 R28, PT, PT, R28, 0x4, -R11 ;  /* 0x000000041c1c7810 */ /* 0x000fce0007ffe80b */
.L_x_20:
[----:B------:R-:W-:Y:S05]  /*1720*/  BSYNC.RECONVERGENT B2 ;  /* 0x0000000000027941 */ /* 0x000fea0003800200 */
.L_x_19:
[----:B------:R-:W-:Y:S05]  /*1730*/  @!P4 BRA `(.L_x_13) ;  /* 0x000000000054c947 */ /* 0x000fea0003800000 */
[----:B------:R-:W0:Y:S01]  /*1740*/  LDC.64 R16, c[0x0][0x3a8] ;  /* 0x0000ea00ff107b82 */ /* 0x000e220000000a00 */
[----:B--2---:R-:W-:-:S04]  /*1750*/  IMAD.IADD R27, R26, 0x1, R27 ;  /* 0x000000011a1b7824 */ /* 0x004fc800078e021b */
[----:B0-----:R-:W-:-:S05]  /*1760*/  IMAD.WIDE R16, R27, 0x4, R16 ;  /* 0x000000041b107825 */ /* 0x001fca00078e0210 */
[----:B------:R-:W2:Y:S01]  /*1770*/  LDG.E R19, desc[UR6][R16.64] ;  /* 0x0000000610137981 */ /* 0x000ea2000c1e1900 */
[----:B------:R-:W-:Y:S01]  /*1780*/  ISETP.NE.AND P3, PT, R24, 0x1, PT ;  /* 0x000000011800780c */ /* 0x000fe20003f65270 */
[----:B--2---:R-:W-:-:S06]  /*1790*/  IMAD.WIDE R18, R19, 0x4, R12 ;  /* 0x0000000413127825 */ /* 0x004fcc00078e020c */
[----:B------:R-:W2:Y:S02]  /*17a0*/  LDG.E R19, desc[UR6][R18.64] ;  /* 0x0000000612137981 */ /* 0x000ea4000c1e1900 */
[----:B--2---:R-:W-:-:S04]  /*17b0*/  IMAD R28, R19, -0x2, R28 ;  /* 0xfffffffe131c7824 */ /* 0x004fc800078e021c */
[----:B------:R-:W-:Y:S01]  /*17c0*/  VIADD R28, R28, 0x1 ;  /* 0x000000011c1c7836 */ /* 0x000fe20000000000 */
[----:B------:R-:W-:Y:S06]  /*17d0*/  @!P3 BRA `(.L_x_13) ;  /* 0x00000000002cb947 */ /* 0x000fec0003800000 */
[----:B------:R-:W-:Y:S01]  /*17e0*/  ISETP.NE.AND P3, PT, R24, 0x2, PT ;  /* 0x000000021800780c */ /* 0x000fe20003f65270 */
[----:B------:R-:W2:-:S12]  /*17f0*/  LDG.E R21, desc[UR6][R16.64+0x4] ;  /* 0x0000040610157981 */ /* 0x000e98000c1e1900 */
[----:B------:R-:W3:Y:S01]  /*1800*/  @P3 LDG.E R19, desc[UR6][R16.64+0x8] ;  /* 0x0000080610133981 */ /* 0x000ee2000c1e1900 */
[----:B--2---:R-:W-:-:S06]  /*1810*/  IMAD.WIDE R20, R21, 0x4, R12 ;  /* 0x0000000415147825 */ /* 0x004fcc00078e020c */
[----:B------:R-:W2:Y:S01]  /*1820*/  LDG.E R21, desc[UR6][R20.64] ;  /* 0x0000000614157981 */ /* 0x000ea2000c1e1900 */
[----:B---3--:R-:W-:-:S06]  /*1830*/  @P3 IMAD.WIDE R18, R19, 0x4, R12 ;  /* 0x0000000413123825 */ /* 0x008fcc00078e020c */
[----:B------:R-:W3:Y:S01]  /*1840*/  @P3 LDG.E R19, desc[UR6][R18.64] ;  /* 0x0000000612133981 */ /* 0x000ee2000c1e1900 */
[----:B--2---:R-:W-:-:S04]  /*1850*/  IMAD R28, R21, -0x2, R28 ;  /* 0xfffffffe151c7824 */ /* 0x004fc800078e021c */
[----:B------:R-:W-:-:S04]  /*1860*/  VIADD R28, R28, 0x1 ;  /* 0x000000011c1c7836 */ /* 0x000fc80000000000 */
[----:B---3--:R-:W-:-:S04]  /*1870*/  @P3 IMAD R11, R19, -0x2, R28 ;  /* 0xfffffffe130b3824 */ /* 0x008fc800078e021c */
[----:B------:R-:W-:-:S07]  /*1880*/  @P3 VIADD R28, R11, 0x1 ;  /* 0x000000010b1c3836 */ /* 0x000fce0000000000 */
.L_x_13:
[----:B0-----:R-:W-:Y:S05]  /*1890*/  BSYNC.RECONVERGENT B1 ;  /* 0x0000000000017941 */ /* 0x001fea0003800200 */
.L_x_12:
[----:B------:R-:W-:Y:S05]  /*18a0*/  @!P1 BRA `(.L_x_8) ;  /* 0x0000000400d49947 */ /* 0x000fea0003800000 */
[----:B------:R0:W1:Y:S01]  /*18b0*/  LDC R24, c[0x3][R2+0xa20] ;  /* 0x00c2880002187b82 */ /* 0x0000620000000800 */
[C---:B------:R-:W-:Y:S01]  /*18c0*/  ISETP.GE.U32.AND P3, PT, R8.reuse, 0x4, PT ;  /* 0x000000040800780c */ /* 0x040fe20003f66070 */
[----:B------:R-:W-:Y:S01]  /*18d0*/  BSSY.RECONVERGENT B1, `(.L_x_21) ;  /* 0x0000042000017945 */ /* 0x000fe20003800200 */
[----:B------:R-:W-:Y:S01]  /*18e0*/  LOP3.LUT R11, R8, 0x3, RZ, 0xc0, !PT ;  /* 0x00000003080b7812 */ /* 0x000fe200078ec0ff */
[----:B------:R-:W-:Y:S02]  /*18f0*/  VIADD R28, R28, 0xffffffff ;  /* 0xffffffff1c1c7836 */ /* 0x000fe40000000000 */
[----:B------:R-:W-:Y:S01]  /*1900*/  IMAD.MOV.U32 R25, RZ, RZ, RZ ;  /* 0x000000ffff197224 */ /* 0x000fe200078e00ff */
[----:B------:R-:W-:-:S07]  /*1910*/  ISETP.NE.AND P1, PT, R11, RZ, PT ;  /* 0x000000ff0b00720c */ /* 0x000fce0003f25270 */
[----:B0-----:R-:W-:Y:S06]  /*1920*/  @!P3 BRA `(.L_x_22) ;  /* 0x0000000000f0b947 */ /* 0x001fec0003800000 */
[----:B------:R-:W-:Y:S01]  /*1930*/  LOP3.LUT R25, R8, 0x7ffffffc, RZ, 0xc0, !PT ;  /* 0x7ffffffc08197812 */ /* 0x000fe200078ec0ff */
[----:B------:R-:W-:-:S07]  /*1940*/  IMAD.MOV.U32 R8, RZ, RZ, RZ ;  /* 0x000000ffff087224 */ /* 0x000fce00078e00ff */
.L_x_23:
[----:B0-----:R-:W0:Y:S01]  /*1950*/  LDC.64 R16, c[0x0][0x3a8] ;  /* 0x0000ea00ff107b82 */ /* 0x001e220000000a00 */
[----:B-1----:R-:W-:-:S04]  /*1960*/  IMAD.IADD R19, R24, 0x1, R8 ;  /* 0x0000000118137824 */ /* 0x002fc800078e0208 */
[----:B0-----:R-:W-:-:S05]  /*1970*/  IMAD.WIDE R16, R19, 0x4, R16 ;  /* 0x0000000413107825 */ /* 0x001fca00078e0210 */
[----:B------:R-:W3:Y:S02]  /*1980*/  LDG.E R19, desc[UR6][R16.64] ;  /* 0x0000000610137981 */ /* 0x000ee4000c1e1900 */
[----:B---3--:R-:W-:-:S06]  /*1990*/  IMAD.WIDE R20, R19, 0x4, R12 ;  /* 0x0000000413147825 */ /* 0x008fcc00078e020c */
[----:B------:R-:W3:Y:S01]  /*19a0*/  LDG.E R21, desc[UR6][R20.64] ;  /* 0x0000000614157981 */ /* 0x000ee2000c1e1900 */
[----:B------:R-:W-:-:S04]  /*19b0*/  IADD3 R23, P4, PT, R6, R19, RZ ;  /* 0x0000001306177210 */ /* 0x000fc80007f9e0ff */
[----:B--2---:R-:W-:Y:S01]  /*19c0*/  LEA.HI.X.SX32 R26, R19, R10, 0x1, P4 ;  /* 0x0000000a131a7211 */ /* 0x004fe200020f0eff */
[----:B---3--:R-:W-:-:S05]  /*19d0*/  IMAD R18, R21, 0x2, R28 ;  /* 0x0000000215127824 */ /* 0x008fca00078e021c */
[C---:B------:R-:W-:Y:S02]  /*19e0*/  ISETP.NE.AND P3, PT, R18.reuse, RZ, PT ;  /* 0x000000ff1200720c */ /* 0x040fe40003f65270 */
[----:B------:R-:W-:Y:S02]  /*19f0*/  ISETP.GE.AND P4, PT, R18, RZ, PT ;  /* 0x000000ff1200720c */ /* 0x000fe40003f86270 */
[----:B------:R-:W-:Y:S02]  /*1a00*/  LEA R18, P5, R23, UR4, 0x2 ;  /* 0x0000000417127c11 */ /* 0x000fe4000f8a10ff */
[----:B------:R-:W-:Y:S02]  /*1a10*/  SEL R22, R9, RZ, !P3 ;  /* 0x000000ff09167207 */ /* 0x000fe40005800000 */
[----:B------:R-:W-:Y:S02]  /*1a20*/  LEA.HI.X R19, R23, UR5, R26, 0x2, P5 ;  /* 0x0000000517137c11 */ /* 0x000fe4000a8f141a */
[----:B------:R-:W-:-:S05]  /*1a30*/  SEL R27, R22, 0x1, P4 ;  /* 0x00000001161b7807 */ /* 0x000fca0002000000 */
[----:B------:R0:W-:Y:S04]  /*1a40*/  STG.E desc[UR6][R18.64], R27 ;  /* 0x0000001b12007986 */ /* 0x0001e8000c101906 */
[----:B------:R-:W2:Y:S02]  /*1a50*/  LDG.E R21, desc[UR6][R16.64+0x4] ;  /* 0x0000040610157981 */ /* 0x000ea4000c1e1900 */
[----:B--2---:R-:W-:-:S06]  /*1a60*/  IMAD.WIDE R22, R21, 0x4, R12 ;  /* 0x0000000415167825 */ /* 0x004fcc00078e020c */
[----:B------:R-:W2:Y:S01]  /*1a70*/  LDG.E R23, desc[UR6][R22.64] ;  /* 0x0000000616177981 */ /* 0x000ea2000c1e1900 */
[----:B------:R-:W-:-:S04]  /*1a80*/  IADD3 R29, P4, PT, R6, R21, RZ ;  /* 0x00000015061d7210 */ /* 0x000fc80007f9e0ff */
[----:B------:R-:W-:Y:S01]  /*1a90*/  LEA.HI.X.SX32 R21, R21, R10, 0x1, P4 ;  /* 0x0000000a15157211 */ /* 0x000fe200020f0eff */
[----:B--2---:R-:W-:-:S05]  /*1aa0*/  IMAD R20, R23, 0x2, R28 ;  /* 0x0000000217147824 */ /* 0x004fca00078e021c */
[C---:B------:R-:W-:Y:S02]  /*1ab0*/  ISETP.NE.AND P3, PT, R20.reuse, RZ, PT ;  /* 0x000000ff1400720c */ /* 0x040fe40003f65270 */
[----:B------:R-:W-:Y:S02]  /*1ac0*/  ISETP.GE.AND P4, PT, R20, RZ, PT ;  /* 0x000000ff1400720c */ /* 0x000fe40003f86270 */
[----:B------:R-:W-:Y:S02]  /*1ad0*/  LEA R20, P5, R29, UR4, 0x2 ;  /* 0x000000041d147c11 */ /* 0x000fe4000f8a10ff */
[----:B------:R-:W-:Y:S02]  /*1ae0*/  SEL R26, R9, RZ, !P3 ;  /* 0x000000ff091a7207 */ /* 0x000fe40005800000 */
[----:B------:R-:W-:Y:S02]  /*1af0*/  LEA.HI.X R21, R29, UR5, R21, 0x2, P5 ;  /* 0x000000051d157c11 */ /* 0x000fe4000a8f1415 */
[----:B0-----:R-:W-:-:S05]  /*1b00*/  SEL R27, R26, 0x1, P4 ;  /* 0x000000011a1b7807 */ /* 0x001fca0002000000 */
        /* <DEDUP_REMOVED lines=17> */
[----:B------:R-:W-:Y:S01]  /*1c20*/  IADD3 R19, P4, PT, R6, R17, RZ ;  /* 0x0000001106137210 */ /* 0x000fe20007f9e0ff */
[----:B------:R-:W-:-:S03]  /*1c30*/  VIADD R8, R8, 0x4 ;  /* 0x0000000408087836 */ /* 0x000fc60000000000 */
[----:B------:R-:W-:Y:S01]  /*1c40*/  LEA.HI.X.SX32 R29, R17, R10, 0x1, P4 ;  /* 0x0000000a111d7211 */ /* 0x000fe200020f0eff */
[----:B--2---:R-:W-:-:S05]  /*1c50*/  IMAD R18, R21, 0x2, R28 ;  /* 0x0000000215127824 */ /* 0x004fca00078e021c */
[C---:B------:R-:W-:Y:S02]  /*1c60*/  ISETP.NE.AND P3, PT, R18.reuse, RZ, PT ;  /* 0x000000ff1200720c */ /* 0x040fe40003f65270 */
[----:B------:R-:W-:Y:S02]  /*1c70*/  ISETP.GE.AND P4, PT, R18, RZ, PT ;  /* 0x000000ff1200720c */ /* 0x000fe40003f86270 */
[----:B------:R-:W-:Y:S02]  /*1c80*/  LEA R18, P5, R19, UR4, 0x2 ;  /* 0x0000000413127c11 */ /* 0x000fe4000f8a10ff */
[----:B------:R-:W-:Y:S02]  /*1c90*/  SEL R26, R9, RZ, !P3 ;  /* 0x000000ff091a7207 */ /* 0x000fe40005800000 */
[----:B------:R-:W-:Y:S02]  /*1ca0*/  LEA.HI.X R19, R19, UR5, R29, 0x2, P5 ;  /* 0x0000000513137c11 */ /* 0x000fe4000a8f141d */
[----:B------:R-:W-:-:S02]  /*1cb0*/  SEL R17, R26, 0x1, P4 ;  /* 0x000000011a117807 */ /* 0x000fc40002000000 */
[----:B------:R-:W-:-:S03]  /*1cc0*/  ISETP.NE.AND P3, PT, R8, R25, PT ;  /* 0x000000190800720c */ /* 0x000fc60003f65270 */
[----:B------:R0:W-:Y:S10]  /*1cd0*/  STG.E desc[UR6][R18.64], R17 ;  /* 0x0000001112007986 */ /* 0x0001f4000c101906 */
[----:B------:R-:W-:Y:S05]  /*1ce0*/  @P3 BRA `(.L_x_23) ;  /* 0xfffffffc00183947 */ /* 0x000fea000383ffff */
.L_x_22:
[----:B------:R-:W-:Y:S05]  /*1cf0*/  BSYNC.RECONVERGENT B1 ;  /* 0x0000000000017941 */ /* 0x000fea0003800200 */
.L_x_21:
[----:B------:R-:W-:Y:S05]  /*1d00*/  @!P1 BRA `(.L_x_8) ;  /* 0x0000000000bc9947 */ /* 0x000fea0003800000 */
[----:B0-----:R-:W0:Y:S01]  /*1d10*/  LDC.64 R16, c[0x0][0x3a8] ;  /* 0x0000ea00ff107b82 */ /* 0x001e220000000a00 */
[----:B-1----:R-:W-:-:S04]  /*1d20*/  IMAD.IADD R19, R24, 0x1, R25 ;  /* 0x0000000118137824 */ /* 0x002fc800078e0219 */
[----:B0-----:R-:W-:-:S03]  /*1d30*/  IMAD.WIDE R18, R19, 0x4, R16 ;  /* 0x0000000413127825 */ /* 0x001fc600078e0210 */
[----:B------:R-:W0:Y:S02]  /*1d40*/  LDC.64 R16, c[0x0][0x380] ;  /* 0x0000e000ff107b82 */ /* 0x000e240000000a00 */
[----:B------:R-:W3:Y:S02]  /*1d50*/  LDG.E R21, desc[UR6][R18.64] ;  /* 0x0000000612157981 */ /* 0x000ee4000c1e1900 */
[----:B---3--:R-:W-:-:S06]  /*1d60*/  IMAD.WIDE R22, R21, 0x4, R12 ;  /* 0x0000000415167825 */ /* 0x008fcc00078e020c */
[----:B------:R-:W3:Y:S01]  /*1d70*/  LDG.E R23, desc[UR6][R22.64] ;  /* 0x0000000616177981 */ /* 0x000ee2000c1e1900 */
[----:B------:R-:W-:-:S04]  /*1d80*/  IADD3 R24, P4, PT, R6, R21, RZ ;  /* 0x0000001506187210 */ /* 0x000fc80007f9e0ff */
[----:B------:R-:W-:Y:S02]  /*1d90*/  LEA.HI.X.SX32 R21, R21, R10, 0x1, P4 ;  /* 0x0000000a15157211 */ /* 0x000fe400020f0eff */
[----:B0-----:R-:W-:-:S04]  /*1da0*/  LEA R20, P4, R24, R16, 0x2 ;  /* 0x0000001018147211 */ /* 0x001fc800078810ff */
[----:B------:R-:W-:Y:S01]  /*1db0*/  LEA.HI.X R21, R24, R17, R21, 0x2, P4 ;  /* 0x0000001118157211 */ /* 0x000fe200020f1415 */
[----:B---3--:R-:W-:-:S05]  /*1dc0*/  IMAD R8, R23, 0x2, R28 ;  /* 0x0000000217087824 */ /* 0x008fca00078e021c */
[C---:B------:R-:W-:Y:S02]  /*1dd0*/  ISETP.NE.AND P3, PT, R8.reuse, RZ, PT ;  /* 0x000000ff0800720c */ /* 0x040fe40003f65270 */
[----:B------:R-:W-:Y:S02]  /*1de0*/  ISETP.GE.AND P1, PT, R8, RZ, PT ;  /* 0x000000ff0800720c */ /* 0x000fe40003f26270 */
[----:B------:R-:W-:-:S04]  /*1df0*/  SEL R8, R9, RZ, !P3 ;  /* 0x000000ff09087207 */ /* 0x000fc80005800000 */
[----:B------:R-:W-:Y:S02]  /*1e00*/  SEL R25, R8, 0x1, P1 ;  /* 0x0000000108197807 */ /* 0x000fe40000800000 */
[----:B------:R-:W-:-:S03]  /*1e10*/  ISETP.NE.AND P1, PT, R11, 0x1, PT ;  /* 0x000000010b00780c */ /* 0x000fc60003f25270 */
[----:B------:R3:W-:Y:S10]  /*1e20*/  STG.E desc[UR6][R20.64], R25 ;  /* 0x0000001914007986 */ /* 0x0007f4000c101906 */
[----:B------:R-:W-:Y:S05]  /*1e30*/  @!P1 BRA `(.L_x_8) ;  /* 0x0000000000709947 */ /* 0x000fea0003800000 */
[----:B---3--:R-:W3:Y:S02]  /*1e40*/  LDG.E R21, desc[UR6][R18.64+0x4] ;  /* 0x0000040612157981 */ /* 0x008ee4000c1e1900 */
[----:B---3--:R-:W-:-:S06]  /*1e50*/  IMAD.WIDE R22, R21, 0x4, R12 ;  /* 0x0000000415167825 */ /* 0x008fcc00078e020c */
[----:B------:R-:W3:Y:S01]  /*1e60*/  LDG.E R23, desc[UR6][R22.64] ;  /* 0x0000000616177981 */ /* 0x000ee2000c1e1900 */
[----:B------:R-:W-:-:S04]  /*1e70*/  IADD3 R24, P1, PT, R6, R21, RZ ;  /* 0x0000001506187210 */ /* 0x000fc80007f3e0ff */
[----:B------:R-:W-:Y:S02]  /*1e80*/  LEA.HI.X.SX32 R21, R21, R10, 0x1, P1 ;  /* 0x0000000a15157211 */ /* 0x000fe400008f0eff */
[----:B------:R-:W-:-:S04]  /*1e90*/  LEA R20, P4, R24, R16, 0x2 ;  /* 0x0000001018147211 */ /* 0x000fc800078810ff */
        /* <DEDUP_REMOVED lines=9> */
[----:B------:R-:W3:Y:S02]  /*1f30*/  LDG.E R19, desc[UR6][R18.64+0x8] ;  /* 0x0000080612137981 */ /* 0x000ee4000c1e1900 */
        /* <DEDUP_REMOVED lines=10> */
[----:B------:R-:W-:-:S05]  /*1fe0*/  SEL R9, R9, 0x1, P1 ;  /* 0x0000000109097807 */ /* 0x000fca0000800000 */
[----:B------:R0:W-:Y:S02]  /*1ff0*/  STG.E desc[UR6][R16.64], R9 ;  /* 0x0000000910007986 */ /* 0x0001e4000c101906 */
.L_x_8:
[----:B0-----:R-:W-:Y:S05]  /*2000*/  BSYNC.RECONVERGENT B0 ;  /* 0x0000000000007941 */ /* 0x001fea0003800200 */
.L_x_6:
[----:B------:R-:W0:Y:S01]  /*2010*/  LDCU UR4, c[0x0][0x3b0] ;  /* 0x00007600ff0477ac */ /* 0x000e220008000800 */
[----:B------:R-:W-:Y:S01]  /*2020*/  BSSY.RECONVERGENT B1, `(.L_x_24) ;  /* 0x00000ae000017945 */ /* 0x000fe20003800200 */
[----:B------:R-:W-:Y:S01]  /*2030*/  SHF.R.S32.HI R8, RZ, 0x1f, R6 ;  /* 0x0000001fff087819 */ /* 0x000fe20000011406 */
[----:B------:R-:W1:Y:S01]  /*2040*/  LDCU.64 UR8, c[0x0][0x388] ;  /* 0x00007100ff0877ac */ /* 0x000e620008000a00 */
[----:B------:R-:W-:Y:S01]  /*2050*/  BAR.SYNC.DEFER_BLOCKING 0x0 ;  /* 0x0000000000007b1d */ /* 0x000fe20000010000 */
[----:B0-----:R-:W-:-:S13]  /*2060*/  ISETP.GE.AND P1, PT, R3, UR4, PT ;  /* 0x0000000403007c0c */ /* 0x001fda000bf26270 */
[----:B-1----:R-:W-:Y:S05]  /*2070*/  @P1 BRA `(.L_x_25) ;  /* 0x0000000800a01947 */ /* 0x002fea0003800000 */
[----:B----4-:R-:W0:Y:S01]  /*2080*/  LDC R16, c[0x3][R2+0x32a0] ;  /* 0x00cca80002107b82 */ /* 0x010e220000000800 */
[----:B------:R-:W-:Y:S01]  /*2090*/  BSSY.RECONVERGENT B0, `(.L_x_26) ;  /* 0x0000062000007945 */ /* 0x000fe20003800200 */
[----:B------:R-:W-:-:S06]  /*20a0*/  IMAD.MOV.U32 R9, RZ, RZ, RZ ;  /* 0x000000ffff097224 */ /* 0x000fcc00078e00ff */
[----:B------:R-:W1:Y:S02]  /*20b0*/  LDC.64 R10, c[0x0][0x380] ;  /* 0x0000e000ff0a7b82 */ /* 0x000e640000000a00 */
[----:B-1----:R-:W-:-:S04]  /*20c0*/  LEA R10, P4, R6, R10, 0x2 ;  /* 0x0000000a060a7211 */ /* 0x002fc800078810ff */
[----:B------:R-:W-:Y:S02]  /*20d0*/  LEA.HI.X R11, R6, R11, R8, 0x2, P4 ;  /* 0x0000000b060b7211 */ /* 0x000fe400020f1408 */
[----:B0-----:R-:W-:-:S13]  /*20e0*/  ISETP.GE.AND P3, PT, R16, 0x1, PT ;  /* 0x000000011000780c */ /* 0x001fda0003f66270 */
[----:B------:R-:W-:Y:S05]  /*20f0*/  @!P3 BRA `(.L_x_27) ;  /* 0x00000004006cb947 */ /* 0x000fea0003800000 */
[----:B------:R0:W1:Y:S01]  /*2100*/  LDC R17, c[0x3][R2] ;  /* 0x00c0000002117b82 */ /* 0x0000620000000800 */
[C---:B------:R-:W-:Y:S01]  /*2110*/  ISETP.GE.U32.AND P5, PT, R16.reuse, 0x10, PT ;  /* 0x000000101000780c */ /* 0x040fe20003fa6070 */
[----:B------:R-:W-:Y:S01]  /*2120*/  BSSY.RECONVERGENT B2, `(.L_x_28) ;  /* 0x0000026000027945 */ /* 0x000fe20003800200 */
[----:B------:R-:W-:Y:S01]  /*2130*/  LOP3.LUT R19, R16, 0xf, RZ, 0xc0, !PT ;  /* 0x0000000f10137812 */ /* 0x000fe200078ec0ff */
[----:B------:R-:W-:Y:S02]  /*2140*/  IMAD.MOV.U32 R9, RZ, RZ, RZ ;  /* 0x000000ffff097224 */ /* 0x000fe400078e00ff */
[----:B------:R-:W-:Y:S01]  /*2150*/  IMAD.MOV.U32 R18, RZ, RZ, RZ ;  /* 0x000000ffff127224 */ /* 0x000fe200078e00ff */
[----:B------:R-:W-:-:S07]  /*2160*/  ISETP.NE.AND P4, PT, R19, RZ, PT ;  /* 0x000000ff1300720c */ /* 0x000fce0003f85270 */
[----:B0-----:R-:W-:Y:S06]  /*2170*/  @!P5 BRA `(.L_x_29) ;  /* 0x000000000080d947 */ /* 0x001fec0003800000 */
[----:B------:R-:W-:Y:S01]  /*2180*/  LOP3.LUT R18, R16, 0x7ffffff0, RZ, 0xc0, !PT ;  /* 0x7ffffff010127812 */ /* 0x000fe200078ec0ff */
[----:B------:R-:W-:Y:S02]  /*2190*/  IMAD.MOV.U32 R9, RZ, RZ, RZ ;  /* 0x000000ffff097224 */ /* 0x000fe400078e00ff */
[----:B---3--:R-:W-:-:S07]  /*21a0*/  IMAD.MOV.U32 R20, RZ, RZ, RZ ;  /* 0x000000ffff147224 */ /* 0x008fce00078e00ff */
.L_x_30:
[----:B-1----:R-:W-:-:S04]  /*21b0*/  IMAD.IADD R13, R17, 0x1, R20 ;  /* 0x00000001110d7824 */ /* 0x002fc800078e0214 */
[----:B------:R-:W-:-:S05]  /*21c0*/  IMAD.WIDE R12, R13, 0x4, R10 ;  /* 0x000000040d0c7825 */ /* 0x000fca00078e020a */
[----:B--2---:R-:W2:Y:S04]  /*21d0*/  LDG.E R22, desc[UR6][R12.64] ;  /* 0x000000060c167981 */ /* 0x004ea8000c1e1900 */
[----:B------:R-:W2:Y:S04]  /*21e0*/  LDG.E R21, desc[UR6][R12.64+0x4] ;  /* 0x000004060c157981 */ /* 0x000ea8000c1e1900 */
[----:B------:R-:W3:Y:S04]  /*21f0*/  LDG.E R24, desc[UR6][R12.64+0x8] ;  /* 0x000008060c187981 */ /* 0x000ee8000c1e1900 */
[----:B------:R-:W3:Y:S04]  /*2200*/  LDG.E R23, desc[UR6][R12.64+0xc] ;  /* 0x00000c060c177981 */ /* 0x000ee8000c1e1900 */
[----:B------:R-:W4:Y:S04]  /*2210*/  LDG.E R26, desc[UR6][R12.64+0x10] ;  /* 0x000010060c1a7981 */ /* 0x000f28000c1e1900 */
[----:B------:R-:W4:Y:S01]  /*2220*/  LDG.E R25, desc[UR6][R12.64+0x14] ;  /* 0x000014060c197981 */ /* 0x000f22000c1e1900 */
[----:B--2---:R-:W-:-:S03]  /*2230*/  LOP3.LUT R21, R21, R22, R9, 0x96, !PT ;  /* 0x0000001615157212 */ /* 0x004fc600078e9609 */
[----:B------:R-:W2:Y:S04]  /*2240*/  LDG.E R22, desc[UR6][R12.64+0x20] ;  /* 0x000020060c167981 */ /* 0x000ea8000c1e1900 */
[----:B------:R-:W2:Y:S01]  /*2250*/  LDG.E R9, desc[UR6][R12.64+0x24] ;  /* 0x000024060c097981 */ /* 0x000ea2000c1e1900 */
[----:B---3--:R-:W-:-:S03]  /*2260*/  LOP3.LUT R21, R23, R24, R21, 0x96, !PT ;  /* 0x0000001817157212 */ /* 0x008fc600078e9615 */
[----:B------:R-:W3:Y:S04]  /*2270*/  LDG.E R24, desc[UR6][R12.64+0x18] ;  /* 0x000018060c187981 */ /* 0x000ee8000c1e1900 */
[----:B------:R-:W3:Y:S01]  /*2280*/  LDG.E R23, desc[UR6][R12.64+0x1c] ;  /* 0x00001c060c177981 */ /* 0x000ee2000c1e1900 */
[----:B----4-:R-:W-:-:S03]  /*2290*/  LOP3.LUT R21, R25, R26, R21, 0x96, !PT ;  /* 0x0000001a19157212 */ /* 0x010fc600078e9615 */
[----:B------:R-:W4:Y:S04]  /*22a0*/  LDG.E R26, desc[UR6][R12.64+0x38] ;  /* 0x000038060c1a7981 */ /* 0x000f28000c1e1900 */
[----:B------:R-:W4:Y:S01]  /*22b0*/  LDG.E R25, desc[UR6][R12.64+0x3c] ;  /* 0x00003c060c197981 */ /* 0x000f22000c1e1900 */
[----:B------:R-:W-:Y:S01]  /*22c0*/  VIADD R20, R20, 0x10 ;  /* 0x0000001014147836 */ /* 0x000fe20000000000 */
[----:B---3--:R-:W-:Y:S02]  /*22d0*/  LOP3.LUT R21, R23, R24, R21, 0x96, !PT ;  /* 0x0000001817157212 */ /* 0x008fe400078e9615 */
[----:B------:R-:W3:Y:S04]  /*22e0*/  LDG.E R24, desc[UR6][R12.64+0x28] ;  /* 0x000028060c187981 */ /* 0x000ee8000c1e1900 */
[----:B------:R-:W3:Y:S01]  /*22f0*/  LDG.E R23, desc[UR6][R12.64+0x2c] ;  /* 0x00002c060c177981 */ /* 0x000ee2000c1e1900 */
[----:B--2---:R-:W-:-:S03]  /*2300*/  LOP3.LUT R9, R9, R22, R21, 0x96, !PT ;  /* 0x0000001609097212 */ /* 0x004fc600078e9615 */
[----:B------:R-:W2:Y:S04]  /*2310*/  LDG.E R22, desc[UR6][R12.64+0x30] ;  /* 0x000030060c167981 */ /* 0x000ea8000c1e1900 */
[----:B------:R-:W2:Y:S01]  /*2320*/  LDG.E R21, desc[UR6][R12.64+0x34] ;  /* 0x000034060c157981 */ /* 0x000ea2000c1e1900 */
[----:B------:R-:W-:Y:S02]  /*2330*/  ISETP.NE.AND P5, PT, R20, R18, PT ;  /* 0x000000121400720c */ /* 0x000fe40003fa5270 */
[----:B---3--:R-:W-:-:S04]  /*2340*/  LOP3.LUT R9, R23, R24, R9, 0x96, !PT ;  /* 0x0000001817097212 */ /* 0x008fc800078e9609 */
[----:B--2---:R-:W-:-:S04]  /*2350*/  LOP3.LUT R9, R21, R22, R9, 0x96, !PT ;  /* 0x0000001615097212 */ /* 0x004fc800078e9609 */
[----:B----4-:R-:W-:-:S03]  /*2360*/  LOP3.LUT R9, R25, R26, R9, 0x96, !PT ;  /* 0x0000001a19097212 */ /* 0x010fc600078e9609 */
[----:B------:R-:W-:Y:S05]  /*2370*/  @P5 BRA `(.L_x_30) ;  /* 0xfffffffc008c5947 */ /* 0x000fea000383ffff */
.L_x_29:
[----:B------:R-:W-:Y:S05]  /*2380*/  BSYNC.RECONVERGENT B2 ;  /* 0x0000000000027941 */ /* 0x000fea0003800200 */
.L_x_28:
[----:B------:R-:W-:Y:S05]  /*2390*/  @!P4 BRA `(.L_x_27) ;  /* 0x0000000000c4c947 */ /* 0x000fea0003800000 */
[----:B------:R-:W-:Y:S01]  /*23a0*/  ISETP.GE.U32.AND P4, PT, R19, 0x8, PT ;  /* 0x000000081300780c */ /* 0x000fe20003f86070 */
[----:B------:R-:W-:Y:S01]  /*23b0*/  BSSY.RECONVERGENT B2, `(.L_x_31) ;  /* 0x0000013000027945 */ /* 0x000fe20003800200 */
[----:B---3--:R-:W-:-:S04]  /*23c0*/  LOP3.LUT R25, R16, 0x7, RZ, 0xc0, !PT ;  /* 0x0000000710197812 */ /* 0x008fc800078ec0ff */
[----:B------:R-:W-:-:S07]  /*23d0*/  ISETP.NE.AND P5, PT, R25, RZ, PT ;  /* 0x000000ff1900720c */ /* 0x000fce0003fa5270 */
[----:B------:R-:W-:Y:S06]  /*23e0*/  @!P4 BRA `(.L_x_32) ;  /* 0x00000000003cc947 */ /* 0x000fec0003800000 */
[----:B-1----:R-:W-:-:S04]  /*23f0*/  IMAD.IADD R13, R17, 0x1, R18 ;  /* 0x00000001110d7824 */ /* 0x002fc800078e0212 */
[----:B------:R-:W-:-:S05]  /*2400*/  IMAD.WIDE R12, R13, 0x4, R10 ;  /* 0x000000040d0c7825 */ /* 0x000fca00078e020a */
[----:B------:R-:W3:Y:S04]  /*2410*/  LDG.E R19, desc[UR6][R12.64] ;  /* 0x000000060c137981 */ /* 0x000ee8000c1e1900 */
[----:B------:R-:W3:Y:S04]  /*2420*/  LDG.E R20, desc[UR6][R12.64+0x4] ;  /* 0x000004060c147981 */ /* 0x000ee8000c1e1900 */
[----:B------:R-:W3:Y:S04]  /*2430*/  LDG.E R21, desc[UR6][R12.64+0x8] ;  /* 0x000008060c157981 */ /* 0x000ee8000c1e1900 */
[----:B--2---:R-:W2:Y:S04]  /*2440*/  LDG.E R22, desc[UR6][R12.64+0xc] ;  /* 0x00000c060c167981 */ /* 0x004ea8000c1e1900 */
[----:B------:R-:W2:Y:S04]  /*2450*/  LDG.E R23, desc[UR6][R12.64+0x10] ;  /* 0x000010060c177981 */ /* 0x000ea8000c1e1900 */
[----:B------:R-:W4:Y:S04]  /*2460*/  LDG.E R24, desc[UR6][R12.64+0x14] ;  /* 0x000014060c187981 */ /* 0x000f28000c1e1900 */
[----:B------:R-:W4:Y:S04]  /*2470*/  LDG.E R26, desc[UR6][R12.64+0x18] ;  /* 0x000018060c1a7981 */ /* 0x000f28000c1e1900 */
[----:B------:R-:W5:Y:S01]  /*2480*/  LDG.E R27, desc[UR6][R12.64+0x1c] ;  /* 0x00001c060c1b7981 */ /* 0x000f62000c1e1900 */
[----:B------:R-:W-:Y:S01]  /*2490*/  VIADD R18, R18, 0x8 ;  /* 0x0000000812127836 */ /* 0x000fe20000000000 */
[----:B---3--:R-:W-:-:S04]  /*24a0*/  LOP3.LUT R19, R21, R19, R20, 0x96, !PT ;  /* 0x0000001315137212 */ /* 0x008fc800078e9614 */
[----:B--2---:R-:W-:-:S04]  /*24b0*/  LOP3.LUT R19, R23, R19, R22, 0x96, !PT ;  /* 0x0000001317137212 */ /* 0x004fc800078e9616 */
[----:B----4-:R-:W-:-:S04]  /*24c0*/  LOP3.LUT R24, R26, R19, R24, 0x96, !PT ;  /* 0x000000131a187212 */ /* 0x010fc800078e9618 */
[----:B-----5:R-:W-:-:S07]  /*24d0*/  LOP3.LUT R9, R9, R24, R27, 0x96, !PT ;  /* 0x0000001809097212 */ /* 0x020fce00078e961b */
.L_x_32:
[----:B------:R-:W-:Y:S05]  /*24e0*/  BSYNC.RECONVERGENT B2 ;  /* 0x0000000000027941 */ /* 0x000fea0003800200 */
.L_x_31:
[----:B------:R-:W-:Y:S05]  /*24f0*/  @!P5 BRA `(.L_x_27) ;  /* 0x00000000006cd947 */ /* 0x000fea0003800000 */
[----:B------:R-:W-:Y:S01]  /*2500*/  ISETP.GE.U32.AND P4, PT, R25, 0x4, PT ;  /* 0x000000041900780c */ /* 0x000fe20003f86070 */
[----:B------:R-:W-:Y:S01]  /*2510*/  BSSY.RECONVERGENT B2, `(.L_x_33) ;  /* 0x000000d000027945 */ /* 0x000fe20003800200 */
[----:B--2---:R-:W-:-:S04]  /*2520*/  LOP3.LUT R22, R16, 0x3, RZ, 0xc0, !PT ;  /* 0x0000000310167812 */ /* 0x004fc800078ec0ff */
[----:B------:R-:W-:-:S07]  /*2530*/  ISETP.NE.AND P5, PT, R22, RZ, PT ;  /* 0x000000ff1600720c */ /* 0x000fce0003fa5270 */
[----:B------:R-:W-:Y:S06]  /*2540*/  @!P4 BRA `(.L_x_34) ;  /* 0x000000000024c947 */ /* 0x000fec0003800000 */
[----:B-1----:R-:W-:-:S04]  /*2550*/  IMAD.IADD R13, R17, 0x1, R18 ;  /* 0x00000001110d7824 */ /* 0x002fc800078e0212 */
[----:B------:R-:W-:-:S05]  /*2560*/  IMAD.WIDE R12, R13, 0x4, R10 ;  /* 0x000000040d0c7825 */ /* 0x000fca00078e020a */
[----:B------:R-:W2:Y:S04]  /*2570*/  LDG.E R19, desc[UR6][R12.64] ;  /* 0x000000060c137981 */ /* 0x000ea8000c1e1900 */
[----:B------:R-:W2:Y:S04]  /*2580*/  LDG.E R20, desc[UR6][R12.64+0x4] ;  /* 0x000004060c147981 */ /* 0x000ea8000c1e1900 */
[----:B------:R-:W2:Y:S04]  /*2590*/  LDG.E R21, desc[UR6][R12.64+0x8] ;  /* 0x000008060c157981 */ /* 0x000ea8000c1e1900 */
[----:B------:R-:W3:Y:S01]  /*25a0*/  LDG.E R23, desc[UR6][R12.64+0xc] ;  /* 0x00000c060c177981 */ /* 0x000ee2000c1e1900 */
[----:B------:R-:W-:Y:S01]  /*25b0*/  VIADD R18, R18, 0x4 ;  /* 0x0000000412127836 */ /* 0x000fe20000000000 */
[----:B--2---:R-:W-:-:S04]  /*25c0*/  LOP3.LUT R20, R21, R19, R20, 0x96, !PT ;  /* 0x0000001315147212 */ /* 0x004fc800078e9614 */
[----:B---3--:R-:W-:-:S07]  /*25d0*/  LOP3.LUT R9, R9, R20, R23, 0x96, !PT ;  /* 0x0000001409097212 */ /* 0x008fce00078e9617 */
.L_x_34:
[----:B------:R-:W-:Y:S05]  /*25e0*/  BSYNC.RECONVERGENT B2 ;  /* 0x0000000000027941 */ /* 0x000fea0003800200 */
.L_x_33:
[----:B------:R-:W-:Y:S05]  /*25f0*/  @!P5 BRA `(.L_x_27) ;  /* 0x00000000002cd947 */ /* 0x000fea0003800000 */
[----:B-1----:R-:W-:-:S04]  /*2600*/  IMAD.IADD R13, R17, 0x1, R18 ;  /* 0x00000001110d7824 */ /* 0x002fc800078e0212 */
[----:B------:R-:W-:-:S05]  /*2610*/  IMAD.WIDE R12, R13, 0x4, R10 ;  /* 0x000000040d0c7825 */ /* 0x000fca00078e020a */
[----:B------:R-:W2:Y:S01]  /*2620*/  LDG.E R18, desc[UR6][R12.64] ;  /* 0x000000060c127981 */ /* 0x000ea2000c1e1900 */
[----:B------:R-:W-:Y:S02]  /*2630*/  ISETP.NE.AND P4, PT, R22, 0x1, PT ;  /* 0x000000011600780c */ /* 0x000fe40003f85270 */
[----:B--2---:R-:W-:-:S11]  /*2640*/  LOP3.LUT R9, R18, R9, RZ, 0x3c, !PT ;  /* 0x0000000912097212 */ /* 0x004fd600078e3cff */
[----:B------:R-:W-:Y:S05]  /*2650*/  @!P4 BRA `(.L_x_27) ;  /* 0x000000000014c947 */ /* 0x000fea0003800000 */
[----:B------:R-:W-:Y:S01]  /*2660*/  ISETP.NE.AND P4, PT, R22, 0x2, PT ;  /* 0x000000021600780c */ /* 0x000fe20003f85270 */
[----:B------:R-:W2:-:S12]  /*2670*/  LDG.E R18, desc[UR6][R12.64+0x4] ;  /* 0x000004060c127981 */ /* 0x000e98000c1e1900 */
[----:B------:R-:W3:Y:S01]  /*2680*/  @P4 LDG.E R20, desc[UR6][R12.64+0x8] ;  /* 0x000008060c144981 */ /* 0x000ee2000c1e1900 */
[----:B--2---:R-:W-:-:S04]  /*2690*/  LOP3.LUT R9, R18, R9, RZ, 0x3c, !PT ;  /* 0x0000000912097212 */ /* 0x004fc800078e3cff */
[----:B---3--:R-:W-:-:S07]  /*26a0*/  @P4 LOP3.LUT R9, R20, R9, RZ, 0x3c, !PT ;  /* 0x0000000914094212 */ /* 0x008fce00078e3cff */
.L_x_27:
[----:B------:R-:W-:Y:S05]  /*26b0*/  BSYNC.RECONVERGENT B0 ;  /* 0x0000000000007941 */ /* 0x000fea0003800200 */
.L_x_26:
[----:B------:R-:W-:Y:S05]  /*26c0*/  @!P3 BRA `(.L_x_25) ;  /* 0x00000004000cb947 */ /* 0x000fea0003800000 */
[----:B---3--:R0:W3:Y:S01]  /*26d0*/  LDC R21, c[0x3][R2] ;  /* 0x00c0000002157b82 */ /* 0x0080e20000000800 */
[C---:B------:R-:W-:Y:S01]  /*26e0*/  ISETP.GE.U32.AND P4, PT, R16.reuse, 0x4, PT ;  /* 0x000000041000780c */ /* 0x040fe20003f86070 */
[----:B------:R-:W-:Y:S01]  /*26f0*/  BSSY.RECONVERGENT B0, `(.L_x_35) ;  /* 0x000002b000007945 */ /* 0x000fe20003800200 */
[----:B------:R-:W-:Y:S01]  /*2700*/  LOP3.LUT R20, R16, 0x3, RZ, 0xc0, !PT ;  /* 0x0000000310147812 */ /* 0x000fe200078ec0ff */
[----:B--2---:R-:W-:-:S03]  /*2710*/  IMAD.MOV.U32 R22, RZ, RZ, RZ ;  /* 0x000000ffff167224 */ /* 0x004fc600078e00ff */
[----:B------:R-:W-:-:S07]  /*2720*/  ISETP.NE.AND P3, PT, R20, RZ, PT ;  /* 0x000000ff1400720c */ /* 0x000fce0003f65270 */
[----:B0-----:R-:W-:Y:S06]  /*2730*/  @!P4 BRA `(.L_x_36) ;  /* 0x000000000098c947 */ /* 0x001fec0003800000 */
[----:B------:R-:W-:Y:S01]  /*2740*/  LOP3.LUT R22, R16, 0x7ffffffc, RZ, 0xc0, !PT ;  /* 0x7ffffffc10167812 */ /* 0x000fe200078ec0ff */
[----:B------:R-:W-:-:S07]  /*2750*/  IMAD.MOV.U32 R23, RZ, RZ, RZ ;  /* 0x000000ffff177224 */ /* 0x000fce00078e00ff */
.L_x_37:
[----:B0--3--:R-:W-:-:S04]  /*2760*/  IMAD.IADD R25, R21, 0x1, R23 ;  /* 0x0000000115197824 */ /* 0x009fc800078e0217 */
[----:B------:R-:W-:-:S05]  /*2770*/  IMAD.WIDE R12, R25, 0x4, R10 ;  /* 0x00000004190c7825 */ /* 0x000fca00078e020a */
[----:B------:R-:W2:Y:S01]  /*2780*/  LDG.E R18, desc[UR6][R12.64] ;  /* 0x000000060c127981 */ /* 0x000ea2000c1e1900 */
[----:B-1----:R-:W-:-:S04]  /*2790*/  IADD3 R17, P4, PT, R6, R25, RZ ;  /* 0x0000001906117210 */ /* 0x002fc80007f9e0ff */
[----:B------:R-:W-:Y:S02]  /*27a0*/  LEA.HI.X.SX32 R24, R25, R8, 0x1, P4 ;  /* 0x0000000819187211 */ /* 0x000fe400020f0eff */
[----:B------:R-:W-:-:S04]  /*27b0*/  LEA R16, P4, R17, UR8, 0x2 ;  /* 0x0000000811107c11 */ /* 0x000fc8000f8810ff */
[----:B------:R-:W-:Y:S02]  /*27c0*/  LEA.HI.X R17, R17, UR9, R24, 0x2, P4 ;  /* 0x0000000911117c11 */ /* 0x000fe4000a0f1418 */
[----:B--2---:R-:W-:-:S05]  /*27d0*/  LOP3.LUT R27, R18, R9, RZ, 0x3c, !PT ;  /* 0x00000009121b7212 */ /* 0x004fca00078e3cff */
[----:B------:R0:W-:Y:S04]  /*27e0*/  STG.E desc[UR6][R16.64], R27 ;  /* 0x0000001b10007986 */ /* 0x0001e8000c101906 */
[----:B------:R-:W2:Y:S01]  /*27f0*/  LDG.E R24, desc[UR6][R12.64+0x4] ;  /* 0x000004060c187981 */ /* 0x000ea2000c1e1900 */
[----:B------:R-:W-:-:S05]  /*2800*/  VIADD R19, R25, 0x1 ;  /* 0x0000000119137836 */ /* 0x000fca0000000000 */
[----:B------:R-:W-:-:S04]  /*2810*/  IADD3 R26, P4, PT, R6, R19, RZ ;  /* 0x00000013061a7210 */ /* 0x000fc80007f9e0ff */
[----:B------:R-:W-:Y:S02]  /*2820*/  LEA.HI.X.SX32 R19, R19, R8, 0x1, P4 ;  /* 0x0000000813137211 */ /* 0x000fe400020f0eff */
[----:B------:R-:W-:-:S04]  /*2830*/  LEA R18, P4, R26, UR8, 0x2 ;  /* 0x000000081a127c11 */ /* 0x000fc8000f8810ff */
[----:B------:R-:W-:Y:S02]  /*2840*/  LEA.HI.X R19, R26, UR9, R19, 0x2, P4 ;  /* 0x000000091a137c11 */ /* 0x000fe4000a0f1413 */
[----:B--2---:R-:W-:-:S05]  /*2850*/  LOP3.LUT R29, R24, R9, RZ, 0x3c, !PT ;  /* 0x00000009181d7212 */ /* 0x004fca00078e3cff */
[----:B------:R1:W-:Y:S04]  /*2860*/  STG.E desc[UR6][R18.64], R29 ;  /* 0x0000001d12007986 */ /* 0x0003e8000c101906 */
[----:B------:R-:W2:Y:S01]  /*2870*/  LDG.E R26, desc[UR6][R12.64+0x8] ;  /* 0x000008060c1a7981 */ /* 0x000ea2000c1e1900 */
[----:B------:R-:W-:-:S05]  /*2880*/  VIADD R24, R25, 0x2 ;  /* 0x0000000219187836 */ /* 0x000fca0000000000 */
[----:B0-----:R-:W-:-:S04]  /*2890*/  IADD3 R17, P4, PT, R6, R24, RZ ;  /* 0x0000001806117210 */ /* 0x001fc80007f9e0ff */
[----:B------:R-:W-:Y:S02]  /*28a0*/  LEA.HI.X.SX32 R24, R24, R8, 0x1, P4 ;  /* 0x0000000818187211 */ /* 0x000fe400020f0eff */
[----:B------:R-:W-:-:S04]  /*28b0*/  LEA R16, P4, R17, UR8, 0x2 ;  /* 0x0000000811107c11 */ /* 0x000fc8000f8810ff */
[----:B------:R-:W-:Y:S02]  /*28c0*/  LEA.HI.X R17, R17, UR9, R24, 0x2, P4 ;  /* 0x0000000911117c11 */ /* 0x000fe4000a0f1418 */
[----:B--2---:R-:W-:-:S05]  /*28d0*/  LOP3.LUT R27, R26, R9, RZ, 0x3c, !PT ;  /* 0x000000091a1b7212 */ /* 0x004fca00078e3cff */
[----:B------:R0:W-:Y:S04]  /*28e0*/  STG.E desc[UR6][R16.64], R27 ;  /* 0x0000001b10007986 */ /* 0x0001e8000c101906 */
[----:B------:R-:W2:Y:S01]  /*28f0*/  LDG.E R24, desc[UR6][R12.64+0xc] ;  /* 0x00000c060c187981 */ /* 0x000ea2000c1e1900 */
[----:B------:R-:W-:Y:S02]  /*2900*/  VIADD R25, R25, 0x3 ;  /* 0x0000000319197836 */ /* 0x000fe40000000000 */
[----:B------:R-:W-:-:S03]  /*2910*/  VIADD R23, R23, 0x4 ;  /* 0x0000000417177836 */ /* 0x000fc60000000000 */
[----:B-1----:R-:W-:-:S04]  /*2920*/  IADD3 R19, P4, PT, R6, R25, RZ ;  /* 0x0000001906137210 */ /* 0x002fc80007f9e0ff */
[----:B------:R-:W-:Y:S02]  /*2930*/  LEA.HI.X.SX32 R26, R25, R8, 0x1, P4 ;  /* 0x00000008191a7211 */ /* 0x000fe400020f0eff */
[----:B------:R-:W-:-:S04]  /*2940*/  LEA R18, P4, R19, UR8, 0x2 ;  /* 0x0000000813127c11 */ /* 0x000fc8000f8810ff */
[----:B------:R-:W-:Y:S02]  /*2950*/  LEA.HI.X R19, R19, UR9, R26, 0x2, P4 ;  /* 0x0000000913137c11 */ /* 0x000fe4000a0f141a */
[----:B------:R-:W-:Y:S02]  /*2960*/  ISETP.NE.AND P4, PT, R23, R22, PT ;  /* 0x000000161700720c */ /* 0x000fe40003f85270 */
[----:B--2---:R-:W-:-:S05]  /*2970*/  LOP3.LUT R25, R24, R9, RZ, 0x3c, !PT ;  /* 0x0000000918197212 */ /* 0x004fca00078e3cff */
[----:B------:R0:W-:Y:S06]  /*2980*/  STG.E desc[UR6][R18.64], R25 ;  /* 0x0000001912007986 */ /* 0x0001ec000c101906 */
[----:B------:R-:W-:Y:S05]  /*2990*/  @P4 BRA `(.L_x_37) ;  /* 0xfffffffc00704947 */ /* 0x000fea000383ffff */
.L_x_36:
[----:B------:R-:W-:Y:S05]  /*29a0*/  BSYNC.RECONVERGENT B0 ;  /* 0x0000000000007941 */ /* 0x000fea0003800200 */
.L_x_35:
[----:B------:R-:W-:Y:S05]  /*29b0*/  @!P3 BRA `(.L_x_25) ;  /* 0x000000000050b947 */ /* 0x000fea0003800000 */
[----:B---3--:R-:W-:Y:S01]  /*29c0*/  IMAD.IADD R21, R21, 0x1, R22 ;  /* 0x0000000115157824 */ /* 0x008fe200078e0216 */
[----:B------:R-:W2:Y:S03]  /*29d0*/  LDCU.64 UR4, c[0x0][0x388] ;  /* 0x00007100ff0477ac */ /* 0x000ea60008000a00 */
[----:B------:R-:W-:-:S05]  /*29e0*/  IMAD.WIDE R10, R21, 0x4, R10 ;  /* 0x00000004150a7825 */ /* 0x000fca00078e020a */
[----:B0-----:R-:W1:Y:S01]  /*29f0*/  LDG.E R16, desc[UR6][R10.64] ;  /* 0x000000060a107981 */ /* 0x001e62000c1e1900 */
[----:B------:R-:W-:-:S04]  /*2a00*/  IADD3 R13, P3, PT, R6, R21, RZ ;  /* 0x00000015060d7210 */ /* 0x000fc80007f7e0ff */
[----:B------:R-:W-:Y:S02]  /*2a10*/  LEA.HI.X.SX32 R18, R21, R8, 0x1, P3 ;  /* 0x0000000815127211 */ /* 0x000fe400018f0eff */
[----:B--2---:R-:W-:-:S04]  /*2a20*/  LEA R12, P3, R13, UR4, 0x2 ;  /* 0x000000040d0c7c11 */ /* 0x004fc8000f8610ff */
[----:B------:R-:W-:Y:S02]  /*2a30*/  LEA.HI.X R13, R13, UR5, R18, 0x2, P3 ;  /* 0x000000050d0d7c11 */ /* 0x000fe400098f1412 */
[----:B------:R-:W-:Y:S02]  /*2a40*/  ISETP.NE.AND P3, PT, R20, 0x1, PT ;  /* 0x000000011400780c */ /* 0x000fe40003f65270 */
[----:B-1----:R-:W-:-:S05]  /*2a50*/  LOP3.LUT R17, R16, R9, RZ, 0x3c, !PT ;  /* 0x0000000910117212 */ /* 0x002fca00078e3cff */
[----:B------:R0:W-:Y:S06]  /*2a60*/  STG.E desc[UR6][R12.64], R17 ;  /* 0x000000110c007986 */ /* 0x0001ec000c101906 */
[----:B------:R-:W-:Y:S05]  /*2a70*/  @!P3 BRA `(.L_x_25) ;  /* 0x000000000020b947 */ /* 0x000fea0003800000 */
[----:B------:R-:W0:Y:S01]  /*2a80*/  LDG.E R16, desc[UR6][R10.64+0x4] ;  /* 0x000004060a107981 */ /* 0x000e22000c1e1900 */
[----:B------:R-:W-:Y:S02]  /*2a90*/  ISETP.NE.AND P3, PT, R20, 0x2, PT ;  /* 0x000000021400780c */ /* 0x000fe40003f65270 */
[----:B0-----:R-:W-:-:S05]  /*2aa0*/  LOP3.LUT R17, R16, R9, RZ, 0x3c, !PT ;  /* 0x0000000910117212 */ /* 0x001fca00078e3cff */
[----:B------:R0:W-:Y:S06]  /*2ab0*/  STG.E desc[UR6][R12.64+0x4], R17 ;  /* 0x000004110c007986 */ /* 0x0001ec000c101906 */
[----:B------:R-:W-:Y:S05]  /*2ac0*/  @!P3 BRA `(.L_x_25) ;  /* 0x00000000000cb947 */ /* 0x000fea0003800000 */
[----:B------:R-:W2:Y:S02]  /*2ad0*/  LDG.E R10, desc[UR6][R10.64+0x8] ;  /* 0x000008060a0a7981 */ /* 0x000ea4000c1e1900 */
[----:B--2---:R-:W-:-:S05]  /*2ae0*/  LOP3.LUT R9, R10, R9, RZ, 0x3c, !PT ;  /* 0x000000090a097212 */ /* 0x004fca00078e3cff */
[----:B------:R1:W-:Y:S02]  /*2af0*/  STG.E desc[UR6][R12.64+0x8], R9 ;  /* 0x000008090c007986 */ /* 0x0003e4000c101906 */
.L_x_25:
[----:B------:R-:W-:Y:S05]  /*2b00*/  BSYNC.RECONVERGENT B1 ;  /* 0x0000000000017941 */ /* 0x000fea0003800200 */
.L_x_24:
[----:B------:R-:W5:Y:S01]  /*2b10*/  S2UR UR5, SR_CgaCtaId ;  /* 0x00000000000579c3 */ /* 0x000f620000008800 */
[----:B------:R-:W-:-:S07]  /*2b20*/  UMOV UR4, 0x400 ;  /* 0x0000040000047882 */ /* 0x000fce0000000000 */
[----:B------:R-:W-:Y:S06]  /*2b30*/  BAR.SYNC.DEFER_BLOCKING 0x0 ;  /* 0x0000000000007b1d */ /* 0x000fec0000010000 */
[----:B------:R-:W0:Y:S01]  /*2b40*/  LDCU.64 UR8, c[0x0][0x388] ;  /* 0x00007100ff0877ac */ /* 0x000e220008000a00 */
[----:B------:R-:W-:Y:S01]  /*2b50*/  BSSY.RECONVERGENT B1, `(.L_x_38) ;  /* 0x00000ab000017945 */ /* 0x000fe20003800200 */
[----:B-----5:R-:W-:-:S06]  /*2b60*/  ULEA UR4, UR5, UR4, 0x18 ;  /* 0x0000000405047291 */ /* 0x020fcc000f8ec0ff */
[----:B------:R-:W-:Y:S01]  /*2b70*/  LEA R4, R4, UR4, 0x2 ;  /* 0x0000000404047c11 */ /* 0x000fe2000f8e10ff */
[----:B------:R-:W-:Y:S06]  /*2b80*/  @P2 BRA `(.L_x_39) ;  /* 0x00000008009c2947 */ /* 0x000fec0003800000 */
[----:B-1----:R-:W1:Y:S01]  /*2b90*/  LDC R9, c[0x3][R2+0x1e60] ;  /* 0x00c7980002097b82 */ /* 0x002e620000000800 */
[----:B------:R-:W0:Y:S01]  /*2ba0*/  LDS R7, [R7] ;  /* 0x0000000007077984 */ /* 0x000e220000000800 */
[----:B------:R-:W-:Y:S01]  /*2bb0*/  IMAD.MOV.U32 R10, RZ, RZ, 0x1 ;  /* 0x00000001ff0a7424 */ /* 0x000fe200078e00ff */
[----:B------:R-:W-:Y:S03]  /*2bc0*/  BSSY.RECONVERGENT B0, `(.L_x_40) ;  /* 0x000009a000007945 */ /* 0x000fe60003800200 */
[----:B0--34-:R-:W-:Y:S01]  /*2bd0*/  IMAD R25, R7, -0x2, R10 ;  /* 0xfffffffe07197824 */ /* 0x019fe200078e020a */
[----:B-1----:R-:W-:-:S13]  /*2be0*/  ISETP.GE.AND P2, PT, R9, 0x1, PT ;  /* 0x000000010900780c */ /* 0x002fda0003f46270 */
[----:B------:R-:W-:Y:S05]  /*2bf0*/  @!P2 BRA `(.L_x_41) ;  /* 0x000000080058a947 */ /* 0x000fea0003800000 */
[----:B------:R0:W1:Y:S01]  /*2c00*/  LDC R11, c[0x3][R2+0xa20] ;  /* 0x00c28800020b7b82 */ /* 0x0000620000000800 */
[----:B------:R-:W-:Y:S01]  /*2c10*/  ISETP.GE.U32.AND P2, PT, R9, 0x8, PT ;  /* 0x000000080900780c */ /* 0x000fe20003f46070 */
[----:B------:R-:W-:Y:S01]  /*2c20*/  BSSY.RECONVERGENT B2, `(.L_x_42) ;  /* 0x0000041000027945 */ /* 0x000fe20003800200 */
[----:B------:R-:W-:-:S11]  /*2c30*/  IMAD.MOV.U32 R24, RZ, RZ, RZ ;  /* 0x000000ffff187224 */ /* 0x000fd600078e00ff */
[----:B0-----:R-:W-:Y:S05]  /*2c40*/  @!P2 BRA `(.L_x_43) ;  /* 0x0000000000f8a947 */ /* 0x001fea0003800000 */
[----:B------:R-:W-:Y:S01]  /*2c50*/  LOP3.LUT R24, R9, 0x7ffffff8, RZ, 0xc0, !PT ;  /* 0x7ffffff809187812 */ /* 0x000fe200078ec0ff */
[----:B------:R-:W-:-:S07]  /*2c60*/  IMAD.MOV.U32 R10, RZ, RZ, RZ ;  /* 0x000000ffff0a7224 */ /* 0x000fce00078e00ff */
.L_x_44:
[----:B------:R-:W0:Y:S01]  /*2c70*/  LDC.64 R12, c[0x0][0x3a8] ;  /* 0x0000ea00ff0c7b82 */ /* 0x000e220000000a00 */
[----:B-1----:R-:W-:-:S04]  /*2c80*/  IMAD.IADD R17, R11, 0x1, R10 ;  /* 0x000000010b117824 */ /* 0x002fc800078e020a */
[----:B0-----:R-:W-:-:S05]  /*2c90*/  IMAD.WIDE R12, R17, 0x4, R12 ;  /* 0x00000004110c7825 */ /* 0x001fca00078e020c */
[----:B------:R-:W3:Y:S04]  /*2ca0*/  LDG.E R21, desc[UR6][R12.64] ;  /* 0x000000060c157981 */ /* 0x000ee8000c1e1900 */
[----:B------:R-:W4:Y:S04]  /*2cb0*/  LDG.E R29, desc[UR6][R12.64+0x8] ;  /* 0x000008060c1d7981 */ /* 0x000f28000c1e1900 */
[----:B------:R-:W5:Y:S04]  /*2cc0*/  LDG.E R17, desc[UR6][R12.64+0xc] ;  /* 0x00000c060c117981 */ /* 0x000f68000c1e1900 */
[----:B------:R-:W5:Y:S04]  /*2cd0*/  LDG.E R19, desc[UR6][R12.64+0x10] ;  /* 0x000010060c137981 */ /* 0x000f68000c1e1900 */
[----:B--2---:R-:W2:Y:S04]  /*2ce0*/  LDG.E R22, desc[UR6][R12.64+0x14] ;  /* 0x000014060c167981 */ /* 0x004ea8000c1e1900 */
[----:B------:R-:W2:Y:S01]  /*2cf0*/  LDG.E R23, desc[UR6][R12.64+0x18] ;  /* 0x000018060c177981 */ /* 0x000ea2000c1e1900 */
[----:B---3--:R-:W-:-:S04]  /*2d00*/  IADD3 R18, P2, PT, R6, R21, RZ ;  /* 0x0000001506127210 */ /* 0x008fc80007f5e0ff */
[-C--:B------:R-:W-:Y:S02]  /*2d10*/  LEA.HI.X.SX32 R21, R21, R8.reuse, 0x1, P2 ;  /* 0x0000000815157211 */ /* 0x080fe400010f0eff */
[----:B------:R-:W-:Y:S02]  /*2d20*/  LEA R26, P2, R18, UR8, 0x2 ;  /* 0x00000008121a7c11 */ /* 0x000fe4000f8410ff */
[----:B----4-:R-:W-:Y:S02]  /*2d30*/  IADD3 R16, P3, PT, R6, R29, RZ ;  /* 0x0000001d06107210 */ /* 0x010fe40007f7e0ff */
[----:B------:R-:W-:Y:S02]  /*2d40*/  LEA.HI.X R27, R18, UR9, R21, 0x2, P2 ;  /* 0x00000009121b7c11 */ /* 0x000fe400090f1415 */
[----:B------:R-:W-:Y:S02]  /*2d50*/  LEA.HI.X.SX32 R29, R29, R8, 0x1, P3 ;  /* 0x000000081d1d7211 */ /* 0x000fe400018f0eff */
[----:B------:R-:W-:-:S02]  /*2d60*/  LEA R20, P2, R16, UR8, 0x2 ;  /* 0x0000000810147c11 */ /* 0x000fc4000f8410ff */
[----:B------:R-:W3:Y:S02]  /*2d70*/  LDG.E R27, desc[UR6][R26.64] ;  /* 0x000000061a1b7981 */ /* 0x000ee4000c1e1900 */
[----:B------:R-:W-:Y:S02]  /*2d80*/  LEA.HI.X R21, R16, UR9, R29, 0x2, P2 ;  /* 0x0000000910157c11 */ /* 0x000fe400090f141d */
[C---:B-----5:R-:W-:Y:S02]  /*2d90*/  IADD3 R18, P2, PT, R6.reuse, R17, RZ ;  /* 0x0000001106127210 */ /* 0x060fe40007f5e0ff */
[----:B------:R-:W-:Y:S02]  /*2da0*/  IADD3 R28, P3, PT, R6, R19, RZ ;  /* 0x00000013061c7210 */ /* 0x000fe40007f7e0ff */
[-C--:B------:R-:W-:Y:S02]  /*2db0*/  LEA.HI.X.SX32 R17, R17, R8.reuse, 0x1, P2 ;  /* 0x0000000811117211 */ /* 0x080fe400010f0eff */
[----:B------:R-:W-:Y:S01]  /*2dc0*/  LEA R16, P2, R18, UR8, 0x2 ;  /* 0x0000000812107c11 */ /* 0x000fe2000f8410ff */
[----:B------:R-:W3:Y:S01]  /*2dd0*/  LDG.E R26, desc[UR6][R20.64] ;  /* 0x00000006141a7981 */ /* 0x000ee2000c1e1900 */
[----:B------:R-:W-:-:S02]  /*2de0*/  LEA.HI.X.SX32 R19, R19, R8, 0x1, P3 ;  /* 0x0000000813137211 */ /* 0x000fc400018f0eff */
[----:B------:R-:W-:Y:S02]  /*2df0*/  LEA.HI.X R17, R18, UR9, R17, 0x2, P2 ;  /* 0x0000000912117c11 */ /* 0x000fe400090f1411 */
[----:B------:R-:W-:-:S04]  /*2e00*/  LEA R18, P2, R28, UR8, 0x2 ;  /* 0x000000081c127c11 */ /* 0x000fc8000f8410ff */
[----:B------:R-:W-:Y:S02]  /*2e10*/  LEA.HI.X R19, R28, UR9, R19, 0x2, P2 ;  /* 0x000000091c137c11 */ /* 0x000fe400090f1413 */
[----:B------:R2:W3:Y:S04]  /*2e20*/  LDG.E R28, desc[UR6][R16.64] ;  /* 0x00000006101c7981 */ /* 0x0004e8000c1e1900 */
[----:B------:R0:W4:Y:S01]  /*2e30*/  LDG.E R29, desc[UR6][R18.64] ;  /* 0x00000006121d7981 */ /* 0x000122000c1e1900 */
[C---:B--2---:R-:W-:Y:S02]  /*2e40*/  IADD3 R16, P2, PT, R6.reuse, R22, RZ ;  /* 0x0000001606107210 */ /* 0x044fe40007f5e0ff */
[----:B------:R-:W-:Y:S02]  /*2e50*/  IADD3 R17, P3, PT, R6, R23, RZ ;  /* 0x0000001706117210 */ /* 0x000fe40007f7e0ff */
[----:B------:R-:W-:-:S02]  /*2e60*/  LEA.HI.X.SX32 R21, R22, R8, 0x1, P2 ;  /* 0x0000000816157211 */ /* 0x000fc400010f0eff */
[C---:B------:R-:W-:Y:S02]  /*2e70*/  LEA R20, P2, R16.reuse, UR8, 0x2 ;  /* 0x0000000810147c11 */ /* 0x040fe4000f8410ff */
[----:B------:R-:W-:Y:S02]  /*2e80*/  LEA.HI.X.SX32 R23, R23, R8, 0x1, P3 ;  /* 0x0000000817177211 */ /* 0x000fe400018f0eff */
[----:B------:R-:W-:Y:S02]  /*2e90*/  LEA.HI.X R21, R16, UR9, R21, 0x2, P2 ;  /* 0x0000000910157c11 */ /* 0x000fe400090f1415 */
[----:B------:R-:W-:-:S03]  /*2ea0*/  LEA R22, P2, R17, UR8, 0x2 ;  /* 0x0000000811167c11 */ /* 0x000fc6000f8410ff */
[----:B------:R1:W4:Y:S01]  /*2eb0*/  LDG.E R20, desc[UR6][R20.64] ;  /* 0x0000000614147981 */ /* 0x000322000c1e1900 */
[----:B------:R-:W-:-:S03]  /*2ec0*/  LEA.HI.X R23, R17, UR9, R23, 0x2, P2 ;  /* 0x0000000911177c11 */ /* 0x000fc600090f1417 */
[----:B------:R-:W0:Y:S04]  /*2ed0*/  LDG.E R17, desc[UR6][R12.64+0x1c] ;  /* 0x00001c060c117981 */ /* 0x000e28000c1e1900 */
[----:B------:R-:W2:Y:S04]  /*2ee0*/  LDG.E R22, desc[UR6][R22.64] ;  /* 0x0000000616167981 */ /* 0x000ea8000c1e1900 */
[----:B------:R-:W5:Y:S01]  /*2ef0*/  LDG.E R13, desc[UR6][R12.64+0x4] ;  /* 0x000004060c0d7981 */ /* 0x000f62000c1e1900 */
[----:B0-----:R-:W-:-:S04]  /*2f00*/  IADD3 R18, P2, PT, R6, R17, RZ ;  /* 0x0000001106127210 */ /* 0x001fc80007f5e0ff */
[-C--:B------:R-:W-:Y:S02]  /*2f10*/  LEA.HI.X.SX32 R17, R17, R8.reuse, 0x1, P2 ;  /* 0x0000000811117211 */ /* 0x080fe400010f0eff */
[----:B------:R-:W-:Y:S02]  /*2f20*/  LEA R16, P3, R18, UR8, 0x2 ;  /* 0x0000000812107c11 */ /* 0x000fe4000f8610ff */
[----:B-----5:R-:W-:Y:S02]  /*2f30*/  IADD3 R19, P2, PT, R6, R13, RZ ;  /* 0x0000000d06137210 */ /* 0x020fe40007f5e0ff */
[----:B------:R-:W-:Y:S02]  /*2f40*/  LEA.HI.X R17, R18, UR9, R17, 0x2, P3 ;  /* 0x0000000912117c11 */ /* 0x000fe400098f1411 */
[----:B-1----:R-:W-:Y:S02]  /*2f50*/  LEA.HI.X.SX32 R21, R13, R8, 0x1, P2 ;  /* 0x000000080d157211 */ /* 0x002fe400010f0eff */
[C---:B------:R-:W-:Y:S01]  /*2f60*/  LEA R18, P2, R19.reuse, UR8, 0x2 ;  /* 0x0000000813127c11 */ /* 0x040fe2000f8410ff */
[----:B------:R-:W2:Y:S03]  /*2f70*/  LDG.E R16, desc[UR6][R16.64] ;  /* 0x0000000610107981 */ /* 0x000ea6000c1e1900 */
[----:B------:R-:W-:-:S05]  /*2f80*/  LEA.HI.X R19, R19, UR9, R21, 0x2, P2 ;  /* 0x0000000913137c11 */ /* 0x000fca00090f1415 */
[----:B------:R-:W5:Y:S01]  /*2f90*/  LDG.E R18, desc[UR6][R18.64] ;  /* 0x0000000612127981 */ /* 0x000f62000c1e1900 */
[----:B---3--:R-:W-:Y:S01]  /*2fa0*/  IADD3 R26, PT, PT, R28, R27, R26 ;  /* 0x0000001b1c1a7210 */ /* 0x008fe20007ffe01a */
[----:B------:R-:W-:-:S03]  /*2fb0*/  VIADD R10, R10, 0x8 ;  /* 0x000000080a0a7836 */ /* 0x000fc60000000000 */
[----:B----4-:R-:W-:Y:S02]  /*2fc0*/  IADD3 R29, PT, PT, R20, R26, R29 ;  /* 0x0000001a141d7210 */ /* 0x010fe40007ffe01d */
[----:B------:R-:W-:Y:S02]  /*2fd0*/  ISETP.NE.AND P2, PT, R10, R24, PT ;  /* 0x000000180a00720c */ /* 0x000fe40003f45270 */
[----:B--2---:R-:W-:-:S05]  /*2fe0*/  IADD3 R29, PT, PT, R16, R29, R22 ;  /* 0x0000001d101d7210 */ /* 0x004fca0007ffe016 */
[----:B-----5:R-:W-:-:S04]  /*2ff0*/  IMAD.IADD R12, R18, 0x1, R29 ;  /* 0x00000001120c7824 */ /* 0x020fc800078e021d */
[----:B------:R-:W-:-:S05]  /*3000*/  IMAD.SHL.U32 R12, R12, 0x2, RZ ;  /* 0x000000020c0c7824 */ /* 0x000fca00078e00ff */
[----:B------:R-:W-:Y:S01]  /*3010*/  IADD3 R25, PT, PT, R25, 0x8, -R12 ;  /* 0x0000000819197810 */ /* 0x000fe20007ffe80c */
[----:B------:R-:W-:Y:S06]  /*3020*/  @P2 BRA `(.L_x_44) ;  /* 0xfffffffc00102947 */ /* 0x000fec000383ffff */
.L_x_43:
[----:B------:R-:W-:Y:S05]  /*3030*/  BSYNC.RECONVERGENT B2 ;  /* 0x0000000000027941 */ /* 0x000fea0003800200 */
.L_x_42:
[----:B------:R-:W-:-:S04]  /*3040*/  LOP3.LUT R10, R9, 0x7, RZ, 0xc0, !PT ;  /* 0x00000007090a7812 */ /* 0x000fc800078ec0ff */
[----:B------:R-:W-:-:S13]  /*3050*/  ISETP.NE.AND P2, PT, R10, RZ, PT ;  /* 0x000000ff0a00720c */ /* 0x000fda0003f45270 */
[----:B------:R-:W-:Y:S05]  /*3060*/  @!P2 BRA `(.L_x_41) ;  /* 0x00000004003ca947 */ /* 0x000fea0003800000 */
[----:B------:R-:W-:Y:S01]  /*3070*/  ISETP.GE.U32.AND P3, PT, R10, 0x4, PT ;  /* 0x000000040a00780c */ /* 0x000fe20003f66070 */
[----:B------:R-:W-:Y:S01]  /*3080*/  BSSY.RECONVERGENT B2, `(.L_x_45) ;  /* 0x0000025000027945 */ /* 0x000fe20003800200 */
[----:B--2---:R-:W-:-:S04]  /*3090*/  LOP3.LUT R22, R9, 0x3, RZ, 0xc0, !PT ;  /* 0x0000000309167812 */ /* 0x004fc800078ec0ff */
[----:B------:R-:W-:-:S07]  /*30a0*/  ISETP.NE.AND P2, PT, R22, RZ, PT ;  /* 0x000000ff1600720c */ /* 0x000fce0003f45270 */
[----:B------:R-:W-:Y:S06]  /*30b0*/  @!P3 BRA `(.L_x_46) ;  /* 0x000000000084b947 */ /* 0x000fec0003800000 */
[----:B------:R-:W0:Y:S01]  /*30c0*/  LDC.64 R12, c[0x0][0x3a8] ;  /* 0x0000ea00ff0c7b82 */ /* 0x000e220000000a00 */
[----:B-1----:R-:W-:Y:S01]  /*30d0*/  IMAD.IADD R17, R11, 0x1, R24 ;  /* 0x000000010b117824 */ /* 0x002fe200078e0218 */
[----:B------:R-:W1:Y:S03]  /*30e0*/  LDCU.64 UR10, c[0x0][0x388] ;  /* 0x00007100ff0a77ac */ /* 0x000e660008000a00 */
[----:B0-----:R-:W-:-:S05]  /*30f0*/  IMAD.WIDE R12, R17, 0x4, R12 ;  /* 0x00000004110c7825 */ /* 0x001fca00078e020c */
[----:B------:R-:W2:Y:S04]  /*3100*/  LDG.E R19, desc[UR6][R12.64] ;  /* 0x000000060c137981 */ /* 0x000ea8000c1e1900 */
[----:B------:R-:W3:Y:S04]  /*3110*/  LDG.E R27, desc[UR6][R12.64+0x8] ;  /* 0x000008060c1b7981 */ /* 0x000ee8000c1e1900 */
[----:B------:R-:W4:Y:S04]  /*3120*/  LDG.E R17, desc[UR6][R12.64+0xc] ;  /* 0x00000c060c117981 */ /* 0x000f28000c1e1900 */
[----:B------:R0:W5:Y:S01]  /*3130*/  LDG.E R23, desc[UR6][R12.64+0x4] ;  /* 0x000004060c177981 */ /* 0x000162000c1e1900 */
[----:B--2---:R-:W-:-:S04]  /*3140*/  IADD3 R10, P3, PT, R6, R19, RZ ;  /* 0x00000013060a7210 */ /* 0x004fc80007f7e0ff */
[-C--:B------:R-:W-:Y:S02]  /*3150*/  LEA.HI.X.SX32 R19, R19, R8.reuse, 0x1, P3 ;  /* 0x0000000813137211 */ /* 0x080fe400018f0eff */
[----:B-1----:R-:W-:Y:S02]  /*3160*/  LEA R20, P3, R10, UR10, 0x2 ;  /* 0x0000000a0a147c11 */ /* 0x002fe4000f8610ff */
[----:B---3--:R-:W-:Y:S02]  /*3170*/  IADD3 R18, P4, PT, R6, R27, RZ ;  /* 0x0000001b06127210 */ /* 0x008fe40007f9e0ff */
[----:B------:R-:W-:Y:S02]  /*3180*/  LEA.HI.X R21, R10, UR11, R19, 0x2, P3 ;  /* 0x0000000b0a157c11 */ /* 0x000fe400098f1413 */
[----:B----4-:R-:W-:Y:S02]  /*3190*/  IADD3 R19, P5, PT, R6, R17, RZ ;  /* 0x0000001106137210 */ /* 0x010fe40007fbe0ff */
[----:B------:R-:W-:Y:S01]  /*31a0*/  LEA.HI.X.SX32 R27, R27, R8, 0x1, P4 ;  /* 0x000000081b1b7211 */ /* 0x000fe200020f0eff */
[----:B------:R-:W2:Y:S01]  /*31b0*/  LDG.E R20, desc[UR6][R20.64] ;  /* 0x0000000614147981 */ /* 0x000ea2000c1e1900 */
[----:B------:R-:W-:-:S02]  /*31c0*/  LEA R16, P3, R18, UR10, 0x2 ;  /* 0x0000000a12107c11 */ /* 0x000fc4000f8610ff */
[-C--:B------:R-:W-:Y:S02]  /*31d0*/  LEA.HI.X.SX32 R26, R17, R8.reuse, 0x1, P5 ;  /* 0x00000008111a7211 */ /* 0x080fe400028f0eff */
[C---:B0-----:R-:W-:Y:S02]  /*31e0*/  LEA R12, P5, R19.reuse, UR10, 0x2 ;  /* 0x0000000a130c7c11 */ /* 0x041fe4000f8a10ff */
[----:B-----5:R-:W-:Y:S02]  /*31f0*/  IADD3 R10, P4, PT, R6, R23, RZ ;  /* 0x00000017060a7210 */ /* 0x020fe40007f9e0ff */
[----:B------:R-:W-:Y:S02]  /*3200*/  LEA.HI.X R17, R18, UR11, R27, 0x2, P3 ;  /* 0x0000000b12117c11 */ /* 0x000fe400098f141b */
[----:B------:R-:W-:Y:S02]  /*3210*/  LEA.HI.X R13, R19, UR11, R26, 0x2, P5 ;  /* 0x0000000b130d7c11 */ /* 0x000fe4000a8f141a */
[----:B------:R-:W-:-:S02]  /*3220*/  LEA.HI.X.SX32 R23, R23, R8, 0x1, P4 ;  /* 0x0000000817177211 */ /* 0x000fc400020f0eff */
[C---:B------:R-:W-:Y:S01]  /*3230*/  LEA R18, P3, R10.reuse, UR10, 0x2 ;  /* 0x0000000a0a127c11 */ /* 0x040fe2000f8610ff */
[----:B------:R-:W2:Y:S03]  /*3240*/  LDG.E R17, desc[UR6][R16.64] ;  /* 0x0000000610117981 */ /* 0x000ea6000c1e1900 */
[----:B------:R-:W-:Y:S01]  /*3250*/  LEA.HI.X R19, R10, UR11, R23, 0x2, P3 ;  /* 0x0000000b0a137c11 */ /* 0x000fe200098f1417 */
[----:B------:R-:W2:Y:S04]  /*3260*/  LDG.E R12, desc[UR6][R12.64] ;  /* 0x000000060c0c7981 */ /* 0x000ea8000c1e1900 */
[----:B------:R-:W3:Y:S01]  /*3270*/  LDG.E R18, desc[UR6][R18.64] ;  /* 0x0000000612127981 */ /* 0x000ee2000c1e1900 */
[----:B------:R-:W-:Y:S01]  /*3280*/  VIADD R24, R24, 0x4 ;  /* 0x0000000418187836 */ /* 0x000fe20000000000 */
[----:B--2---:R-:W-:-:S05]  /*3290*/  IADD3 R23, PT, PT, R12, R20, R17 ;  /* 0x000000140c177210 */ /* 0x004fca0007ffe011 */
[----:B---3--:R-:W-:-:S04]  /*32a0*/  IMAD.IADD R10, R18, 0x1, R23 ;  /* 0x00000001120a7824 */ /* 0x008fc800078e0217 */
[----:B------:R-:W-:-:S05]  /*32b0*/  IMAD.SHL.U32 R10, R10, 0x2, RZ ;  /* 0x000000020a0a7824 */ /* 0x000fca00078e00ff */
[----:B------:R-:W-:-:S07]  /*32c0*/  IADD3 R25, PT, PT, R25, 0x4, -R10 ;  /* 0x0000000419197810 */ /* 0x000fce0007ffe80a */
.L_x_46:
[----:B------:R-:W-:Y:S05]  /*32d0*/  BSYNC.RECONVERGENT B2 ;  /* 0x0000000000027941 */ /* 0x000fea0003800200 */
.L_x_45:
[----:B------:R-:W-:Y:S05]  /*32e0*/  @!P2 BRA `(.L_x_41) ;  /* 0x00000000009ca947 */ /* 0x000fea0003800000 */
[----:B------:R-:W-:Y:S01]  /*32f0*/  ISETP.NE.AND P3, PT, R22, 0x1, PT ;  /* 0x000000011600780c */ /* 0x000fe20003f65270 */
[----:B------:R-:W-:Y:S01]  /*3300*/  BSSY.RECONVERGENT B2, `(.L_x_47) ;  /* 0x0000018000027945 */ /* 0x000fe20003800200 */
[----:B------:R-:W-:-:S04]  /*3310*/  LOP3.LUT R9, R9, 0x1, RZ, 0xc0, !PT ;  /* 0x0000000109097812 */ /* 0x000fc800078ec0ff */
[----:B------:R-:W-:-:S07]  /*3320*/  ISETP.NE.U32.AND P2, PT, R9, 0x1, PT ;  /* 0x000000010900780c */ /* 0x000fce0003f45070 */
[----:B------:R-:W-:Y:S06]  /*3330*/  @!P3 BRA `(.L_x_48) ;  /* 0x000000000050b947 */ /* 0x000fec0003800000 */
[----:B------:R-:W0:Y:S01]  /*3340*/  LDC.64 R12, c[0x0][0x3a8] ;  /* 0x0000ea00ff0c7b82 */ /* 0x000e220000000a00 */
[----:B-1----:R-:W-:Y:S01]  /*3350*/  IMAD.IADD R19, R11, 0x1, R24 ;  /* 0x000000010b137824 */ /* 0x002fe200078e0218 */
[----:B------:R-:W1:Y:S03]  /*3360*/  LDCU.64 UR10, c[0x0][0x388] ;  /* 0x00007100ff0a77ac */ /* 0x000e660008000a00 */
[----:B0-----:R-:W-:-:S05]  /*3370*/  IMAD.WIDE R18, R19, 0x4, R12 ;  /* 0x0000000413127825 */ /* 0x001fca00078e020c */
[----:B------:R-:W2:Y:S04]  /*3380*/  LDG.E R13, desc[UR6][R18.64+0x4] ;  /* 0x00000406120d7981 */ /* 0x000ea8000c1e1900 */
[----:B------:R-:W3:Y:S01]  /*3390*/  LDG.E R9, desc[UR6][R18.64] ;  /* 0x0000000612097981 */ /* 0x000ee2000c1e1900 */
[C---:B--2---:R-:W-:Y:S02]  /*33a0*/  IADD3 R17, P4, PT, R6.reuse, R13, RZ ;  /* 0x0000000d06117210 */ /* 0x044fe40007f9e0ff */
[----:B---3--:R-:W-:Y:S02]  /*33b0*/  IADD3 R10, P3, PT, R6, R9, RZ ;  /* 0x00000009060a7210 */ /* 0x008fe40007f7e0ff */
[-C--:B------:R-:W-:Y:S02]  /*33c0*/  LEA.HI.X.SX32 R20, R13, R8.reuse, 0x1, P4 ;  /* 0x000000080d147211 */ /* 0x080fe400020f0eff */
[----:B------:R-:W-:-:S02]  /*33d0*/  LEA.HI.X.SX32 R9, R9, R8, 0x1, P3 ;  /* 0x0000000809097211 */ /* 0x000fc400018f0eff */
[C---:B-1----:R-:W-:Y:S02]  /*33e0*/  LEA R16, P4, R17.reuse, UR10, 0x2 ;  /* 0x0000000a11107c11 */ /* 0x042fe4000f8810ff */
[C---:B------:R-:W-:Y:S02]  /*33f0*/  LEA R12, P3, R10.reuse, UR10, 0x2 ;  /* 0x0000000a0a0c7c11 */ /* 0x040fe4000f8610ff */
[----:B------:R-:W-:Y:S02]  /*3400*/  LEA.HI.X R17, R17, UR11, R20, 0x2, P4 ;  /* 0x0000000b11117c11 */ /* 0x000fe4000a0f1414 */
[----:B------:R-:W-:-:S04]  /*3410*/  LEA.HI.X R13, R10, UR11, R9, 0x2, P3 ;  /* 0x0000000b0a0d7c11 */ /* 0x000fc800098f1409 */
[----:B------:R-:W2:Y:S04]  /*3420*/  LDG.E R17, desc[UR6][R16.64] ;  /* 0x0000000610117981 */ /* 0x000ea8000c1e1900 */
[----:B------:R-:W2:Y:S01]  /*3430*/  LDG.E R10, desc[UR6][R12.64] ;  /* 0x000000060c0a7981 */ /* 0x000ea2000c1e1900 */
[----:B------:R-:W-:Y:S02]  /*3440*/  VIADD R24, R24, 0x2 ;  /* 0x0000000218187836 */ /* 0x000fe40000000000 */
[----:B--2---:R-:W-:-:S04]  /*3450*/  IMAD.IADD R10, R10, 0x1, R17 ;  /* 0x000000010a0a7824 */ /* 0x004fc800078e0211 */
[----:B------:R-:W-:-:S05]  /*3460*/  IMAD.SHL.U32 R10, R10, 0x2, RZ ;  /* 0x000000020a0a7824 */ /* 0x000fca00078e00ff */
[----:B------:R-:W-:-:S07]  /*3470*/  IADD3 R25, PT, PT, R25, 0x2, -R10 ;  /* 0x0000000219197810 */ /* 0x000fce0007ffe80a */
.L_x_48:
[----:B------:R-:W-:Y:S05]  /*3480*/  BSYNC.RECONVERGENT B2 ;  /* 0x0000000000027941 */ /* 0x000fea0003800200 */
.L_x_47:
[----:B------:R-:W-:Y:S05]  /*3490*/  @P2 BRA `(.L_x_41) ;  /* 0x0000000000302947 */ /* 0x000fea0003800000 */
[----:B------:R-:W0:Y:S01]  /*34a0*/  LDC.64 R12, c[0x0][0x3a8] ;  /* 0x0000ea00ff0c7b82 */ /* 0x000e220000000a00 */
[----:B-1----:R-:W-:Y:S01]  /*34b0*/  IMAD.IADD R11, R11, 0x1, R24 ;  /* 0x000000010b0b7824 */ /* 0x002fe200078e0218 */
[----:B------:R-:W1:Y:S03]  /*34c0*/  LDCU.64 UR10, c[0x0][0x388] ;  /* 0x00007100ff0a77ac */ /* 0x000e660008000a00 */
[----:B0-----:R-:W-:-:S06]  /*34d0*/  IMAD.WIDE R10, R11, 0x4, R12 ;  /* 0x000000040b0a7825 */ /* 0x001fcc00078e020c */
[----:B------:R-:W2:Y:S02]  /*34e0*/  LDG.E R11, desc[UR6][R10.64] ;  /* 0x000000060a0b7981 */ /* 0x000ea4000c1e1900 */
[----:B--2---:R-:W-:-:S04]  /*34f0*/  IADD3 R6, P2, PT, R6, R11, RZ ;  /* 0x0000000b06067210 */ /* 0x004fc80007f5e0ff */
[----:B------:R-:W-:Y:S02]  /*3500*/  LEA.HI.X.SX32 R9, R11, R8, 0x1, P2 ;  /* 0x000000080b097211 */ /* 0x000fe400010f0eff */
[----:B-1----:R-:W-:-:S04]  /*3510*/  LEA R8, P2, R6, UR10, 0x2 ;  /* 0x0000000a06087c11 */ /* 0x002fc8000f8410ff */
[----:B------:R-:W-:-:S05]  /*3520*/  LEA.HI.X R9, R6, UR11, R9, 0x2, P2 ;  /* 0x0000000b06097c11 */ /* 0x000fca00090f1409 */
[----:B------:R-:W2:Y:S02]  /*3530*/  LDG.E R8, desc[UR6][R8.64] ;  /* 0x0000000608087981 */ /* 0x000ea4000c1e1900 */
[----:B--2---:R-:W-:-:S04]  /*3540*/  IMAD R25, R8, -0x2, R25 ;  /* 0xfffffffe08197824 */ /* 0x004fc800078e0219 */
[----:B------:R-:W-:-:S07]  /*3550*/  VIADD R25, R25, 0x1 ;  /* 0x0000000119197836 */ /* 0x000fce0000000000 */
.L_x_41:
[----:B------:R-:W-:Y:S05]  /*3560*/  BSYNC.RECONVERGENT B0 ;  /* 0x0000000000007941 */ /* 0x000fea0003800200 */
.L_x_40:
[----:B------:R-:W-:-:S13]  /*3570*/  ISETP.GE.AND P2, PT, R25, 0x1, PT ;  /* 0x000000011900780c */ /* 0x000fda0003f46270 */
[----:B------:R-:W-:-:S05]  /*3580*/  @P2 IMAD R6, R3, 0x4, R4 ;  /* 0x0000000403062824 */ /* 0x000fca00078e0204 */
[----:B------:R0:W-:Y:S01]  /*3590*/  @P2 STS [R6], RZ ;  /* 0x000000ff06002388 */ /* 0x0001e20000000800 */
[----:B------:R-:W-:Y:S05]  /*35a0*/  @P2 BRA `(.L_x_39) ;  /* 0x0000000000142947 */ /* 0x000fea0003800000 */
[----:B------:R-:W-:Y:S01]  /*35b0*/  ISETP.GT.AND P2, PT, R25, -0x1, PT ;  /* 0xffffffff1900780c */ /* 0x000fe20003f44270 */
[----:B------:R-:W-:Y:S02]  /*35c0*/  IMAD.MOV.U32 R9, RZ, RZ, 0x1 ;  /* 0x00000001ff097424 */ /* 0x000fe400078e00ff */
[----:B0-----:R-:W-:-:S10]  /*35d0*/  IMAD R6, R3, 0x4, R4 ;  /* 0x0000000403067824 */ /* 0x001fd400078e0204 */
[----:B------:R0:W-:Y:S04]  /*35e0*/  @!P2 STS [R6], R9 ;  /* 0x000000090600a388 */ /* 0x0001e80000000800 */
[----:B------:R0:W-:Y:S02]  /*35f0*/  @P2 STS [R6], R7 ;  /* 0x0000000706002388 */ /* 0x0001e40000000800 */
.L_x_39:
[----:B0-----:R-:W-:Y:S05]  /*3600*/  BSYNC.RECONVERGENT B1 ;  /* 0x0000000000017941 */ /* 0x001fea0003800200 */
.L_x_38:
[----:B------:R-:W-:Y:S06]  /*3610*/  BAR.SYNC.DEFER_BLOCKING 0x0 ;  /* 0x0000000000007b1d */ /* 0x000fec0000010000 */
[----:B------:R-:W-:Y:S04]  /*3620*/  BSSY.RECONVERGENT B0, `(.L_x_49) ;  /* 0x00000a0000007945 */ /* 0x000fe80003800200 */
[----:B------:R-:W-:Y:S05]  /*3630*/  @P1 BRA `(.L_x_50) ;  /* 0x0000000800781947 */ /* 0x000fea0003800000 */
[----:B------:R-:W0:Y:S02]  /*3640*/  LDC R10, c[0x3][R2+0x32a0] ;  /* 0x00cca800020a7b82 */ /* 0x000e240000000800 */
[----:B0-----:R-:W-:-:S13]  /*3650*/  ISETP.GE.AND P1, PT, R10, 0x1, PT ;  /* 0x000000010a00780c */ /* 0x001fda0003f26270 */
[----:B------:R-:W-:Y:S05]  /*3660*/  @!P1 BRA `(.L_x_50) ;  /* 0x00000008006c9947 */ /* 0x000fea0003800000 */
[----:B------:R0:W5:Y:S01]  /*3670*/  LDG.E.64 R6, desc[UR6][R14.64] ;  /* 0x000000060e067981 */ /* 0x000162000c1e1b00 */
[C---:B------:R-:W-:Y:S01]  /*3680*/  ISETP.GE.U32.AND P1, PT, R10.reuse, 0x10, PT ;  /* 0x000000100a00780c */ /* 0x040fe20003f26070 */
[----:B------:R-:W-:Y:S01]  /*3690*/  BSSY.RECONVERGENT B1, `(.L_x_51) ;  /* 0x0000045000017945 */ /* 0x000fe20003800200 */
[----:B-1----:R-:W-:Y:S01]  /*36a0*/  LOP3.LUT R11, R10, 0xf, RZ, 0xc0, !PT ;  /* 0x0000000f0a0b7812 */ /* 0x002fe200078ec0ff */
[----:B----4-:R-:W-:Y:S02]  /*36b0*/  IMAD.MOV.U32 R13, RZ, RZ, RZ ;  /* 0x000000ffff0d7224 */ /* 0x010fe400078e00ff */
[----:B------:R-:W-:Y:S01]  /*36c0*/  IMAD.MOV.U32 R16, RZ, RZ, RZ ;  /* 0x000000ffff107224 */ /* 0x000fe200078e00ff */
[----:B------:R-:W-:-:S07]  /*36d0*/  ISETP.NE.AND P2, PT, R11, RZ, PT ;  /* 0x000000ff0b00720c */ /* 0x000fce0003f45270 */
[----:B0-----:R-:W-:Y:S06]  /*36e0*/  @!P1 BRA `(.L_x_52) ;  /* 0x0000000000fc9947 */ /* 0x001fec0003800000 */
[----:B------:R-:W-:Y:S01]  /*36f0*/  LOP3.LUT R13, R10, 0x7ffffff0, RZ, 0xc0, !PT ;  /* 0x7ffffff00a0d7812 */ /* 0x000fe200078ec0ff */
[----:B------:R-:W-:Y:S02]  /*3700*/  IMAD.MOV.U32 R12, RZ, RZ, RZ ;  /* 0x000000ffff0c7224 */ /* 0x000fe400078e00ff */
[----:B------:R-:W-:-:S07]  /*3710*/  IMAD.MOV.U32 R16, RZ, RZ, RZ ;  /* 0x000000ffff107224 */ /* 0x000fce00078e00ff */
.L_x_53:
[----:B-----5:R-:W-:-:S05]  /*3720*/  IMAD.WIDE.U32 R8, R12, 0x4, R6 ;  /* 0x000000040c087825 */ /* 0x020fca00078e0006 */
[----:B------:R-:W4:Y:S04]  /*3730*/  LDG.E R17, desc[UR6][R8.64] ;  /* 0x0000000608117981 */ /* 0x000f28000c1e1900 */
[----:B------:R-:W2:Y:S04]  /*3740*/  LDG.E R19, desc[UR6][R8.64+0x4] ;  /* 0x0000040608137981 */ /* 0x000ea8000c1e1900 */
[----:B---3--:R-:W3:Y:S04]  /*3750*/  LDG.E R25, desc[UR6][R8.64+0xc] ;  /* 0x00000c0608197981 */ /* 0x008ee8000c1e1900 */
[----:B------:R-:W3:Y:S04]  /*3760*/  LDG.E R23, desc[UR6][R8.64+0x8] ;  /* 0x0000080608177981 */ /* 0x000ee8000c1e1900 */
[----:B------:R-:W3:Y:S04]  /*3770*/  LDG.E R27, desc[UR6][R8.64+0x10] ;  /* 0x00001006081b7981 */ /* 0x000ee8000c1e1900 */
[----:B------:R-:W3:Y:S01]  /*3780*/  LDG.E R29, desc[UR6][R8.64+0x14] ;  /* 0x00001406081d7981 */ /* 0x000ee2000c1e1900 */
[----:B----4-:R-:W-:-:S03]  /*3790*/  IMAD R21, R17, 0x4, R4 ;  /* 0x0000000411157824 */ /* 0x010fc600078e0204 */
[----:B------:R-:W4:Y:S01]  /*37a0*/  LDG.E R17, desc[UR6][R8.64+0x18] ;  /* 0x0000180608117981 */ /* 0x000f22000c1e1900 */
[----:B--2---:R-:W-:-:S03]  /*37b0*/  IMAD R22, R19, 0x4, R4 ;  /* 0x0000000413167824 */ /* 0x004fc600078e0204 */
[----:B------:R-:W-:Y:S01]  /*37c0*/  LDS R21, [R21] ;  /* 0x0000000015157984 */ /* 0x000fe20000000800 */
[----:B---3--:R-:W-:-:S03]  /*37d0*/  IMAD R26, R25, 0x4, R4 ;  /* 0x00000004191a7824 */ /* 0x008fc600078e0204 */
[----:B------:R0:W1:Y:S01]  /*37e0*/  LDS R20, [R22] ;  /* 0x0000000016147984 */ /* 0x0000620000000800 */
[----:B------:R-:W-:-:S03]  /*37f0*/  IMAD R24, R23, 0x4, R4 ;  /* 0x0000000417187824 */ /* 0x000fc600078e0204 */
[----:B------:R-:W-:Y:S01]  /*3800*/  LDS R26, [R26] ;  /* 0x000000001a1a7984 */ /* 0x000fe20000000800 */
[----:B------:R-:W-:-:S03]  /*3810*/  IMAD R18, R27, 0x4, R4 ;  /* 0x000000041b127824 */ /* 0x000fc600078e0204 */
[----:B------:R-:W2:Y:S01]  /*3820*/  LDS R23, [R24] ;  /* 0x0000000018177984 */ /* 0x000ea20000000800 */
[----:B------:R-:W-:-:S03]  /*3830*/  IMAD R25, R29, 0x4, R4 ;  /* 0x000000041d197824 */ /* 0x000fc600078e0204 */
[----:B------:R-:W-:Y:S04]  /*3840*/  LDS R18, [R18] ;  /* 0x0000000012127984 */ /* 0x000fe80000000800 */
[----:B------:R-:W3:Y:S04]  /*3850*/  LDS R25, [R25] ;  /* 0x0000000019197984 */ /* 0x000ee80000000800 */
[----:B------:R-:W4:Y:S04]  /*3860*/  LDG.E R19, desc[UR6][R8.64+0x1c] ;  /* 0x00001c0608137981 */ /* 0x000f28000c1e1900 */
[----:B0-----:R-:W4:Y:S04]  /*3870*/  LDG.E R22, desc[UR6][R8.64+0x24] ;  /* 0x0000240608167981 */ /* 0x001f28000c1e1900 */
[----:B------:R-:W4:Y:S04]  /*3880*/  LDG.E R29, desc[UR6][R8.64+0x30] ;  /* 0x00003006081d7981 */ /* 0x000f28000c1e1900 */
[----:B------:R-:W4:Y:S01]  /*3890*/  LDG.E R27, desc[UR6][R8.64+0x38] ;  /* 0x00003806081b7981 */ /* 0x000f22000c1e1900 */
[----:B-1----:R-:W-:-:S03]  /*38a0*/  LOP3.LUT R16, R20, R21, R16, 0x96, !PT ;  /* 0x0000001514107212 */ /* 0x002fc600078e9610 */
[----:B------:R-:W4:Y:S04]  /*38b0*/  LDG.E R20, desc[UR6][R8.64+0x20] ;  /* 0x0000200608147981 */ /* 0x000f28000c1e1900 */
[----:B------:R-:W4:Y:S01]  /*38c0*/  LDG.E R21, desc[UR6][R8.64+0x2c] ;  /* 0x00002c0608157981 */ /* 0x000f22000c1e1900 */
[----:B--2---:R-:W-:-:S03]  /*38d0*/  LOP3.LUT R16, R26, R23, R16, 0x96, !PT ;  /* 0x000000171a107212 */ /* 0x004fc600078e9610 */
[----:B------:R-:W2:Y:S01]  /*38e0*/  LDG.E R23, desc[UR6][R8.64+0x28] ;  /* 0x0000280608177981 */ /* 0x000ea2000c1e1900 */
[----:B---3--:R-:W-:-:S03]  /*38f0*/  LOP3.LUT R16, R25, R18, R16, 0x96, !PT ;  /* 0x0000001219107212 */ /* 0x008fc600078e9610 */
[----:B------:R-:W3:Y:S04]  /*3900*/  LDG.E R25, desc[UR6][R8.64+0x34] ;  /* 0x0000340608197981 */ /* 0x000ee8000c1e1900 */
[----:B------:R0:W3:Y:S01]  /*3910*/  LDG.E R18, desc[UR6][R8.64+0x3c] ;  /* 0x00003c0608127981 */ /* 0x0000e2000c1e1900 */
[----:B------:R-:W-:-:S05]  /*3920*/  VIADD R12, R12, 0x10 ;  /* 0x000000100c0c7836 */ /* 0x000fca0000000000 */
[----:B------:R-:W-:Y:S01]  /*3930*/  ISETP.NE.AND P1, PT, R12, R13, PT ;  /* 0x0000000d0c00720c */ /* 0x000fe20003f25270 */
[----:B----4-:R-:W-:-:S06]  /*3940*/  IMAD R17, R17, 0x4, R4 ;  /* 0x0000000411117824 */ /* 0x010fcc00078e0204 */
[----:B------:R-:W-:Y:S01]  /*3950*/  LDS R17, [R17] ;  /* 0x0000000011117984 */ /* 0x000fe20000000800 */
[--C-:B------:R-:W-:Y:S02]  /*3960*/  IMAD R19, R19, 0x4, R4.reuse ;  /* 0x0000000413137824 */ /* 0x100fe400078e0204 */
[----:B------:R-:W-:-:S04]  /*3970*/  IMAD R22, R22, 0x4, R4 ;  /* 0x0000000416167824 */ /* 0x000fc800078e0204 */
[----:B------:R-:W1:Y:S01]  /*3980*/  LDS R19, [R19] ;  /* 0x0000000013137984 */ /* 0x000e620000000800 */
[--C-:B------:R-:W-:Y:S02]  /*3990*/  IMAD R29, R29, 0x4, R4.reuse ;  /* 0x000000041d1d7824 */ /* 0x100fe400078e0204 */
[--C-:B------:R-:W-:Y:S02]  /*39a0*/  IMAD R20, R20, 0x4, R4.reuse ;  /* 0x0000000414147824 */ /* 0x100fe400078e0204 */
[----:B------:R-:W-:-:S04]  /*39b0*/  IMAD R24, R21, 0x4, R4 ;  /* 0x0000000415187824 */ /* 0x000fc800078e0204 */
[----:B------:R-:W-:Y:S01]  /*39c0*/  LDS R20, [R20] ;  /* 0x0000000014147984 */ /* 0x000fe20000000800 */
[----:B--2---:R-:W-:-:S03]  /*39d0*/  IMAD R23, R23, 0x4, R4 ;  /* 0x0000000417177824 */ /* 0x004fc600078e0204 */
[----:B------:R-:W2:Y:S01]  /*39e0*/  LDS R21, [R22] ;  /* 0x0000000016157984 */ /* 0x000ea20000000800 */
[----:B------:R-:W-:-:S03]  /*39f0*/  IMAD R27, R27, 0x4, R4 ;  /* 0x000000041b1b7824 */ /* 0x000fc600078e0204 */
[----:B0-----:R-:W-:Y:S01]  /*3a00*/  LDS R8, [R23] ;  /* 0x0000000017087984 */ /* 0x001fe20000000800 */
[----:B---3--:R-:W-:-:S03]  /*3a10*/  IMAD R25, R25, 0x4, R4 ;  /* 0x0000000419197824 */ /* 0x008fc600078e0204 */
[----:B------:R-:W0:Y:S01]  /*3a20*/  LDS R9, [R24] ;  /* 0x0000000018097984 */ /* 0x000e220000000800 */
[----:B------:R-:W-:-:S03]  /*3a30*/  IMAD R28, R18, 0x4, R4 ;  /* 0x00000004121c7824 */ /* 0x000fc600078e0204 */
[----:B------:R-:W-:Y:S04]  /*3a40*/  LDS R18, [R29] ;  /* 0x000000001d127984 */ /* 0x000fe80000000800 */
[----:B------:R-:W3:Y:S04]  /*3a50*/  LDS R25, [R25] ;  /* 0x0000000019197984 */ /* 0x000ee80000000800 */
[----:B------:R-:W-:Y:S04]  /*3a60*/  LDS R26, [R27] ;  /* 0x000000001b1a7984 */ /* 0x000fe80000000800 */
[----:B------:R-:W4:Y:S01]  /*3a70*/  LDS R28, [R28] ;  /* 0x000000001c1c7984 */ /* 0x000f220000000800 */
[----:B-1----:R-:W-:-:S04]  /*3a80*/  LOP3.LUT R16, R19, R17, R16, 0x96, !PT ;  /* 0x0000001113107212 */ /* 0x002fc800078e9610 */
[----:B--2---:R-:W-:-:S04]  /*3a90*/  LOP3.LUT R16, R21, R20, R16, 0x96, !PT ;  /* 0x0000001415107212 */ /* 0x004fc800078e9610 */
[----:B0-----:R-:W-:-:S04]  /*3aa0*/  LOP3.LUT R9, R9, R8, R16, 0x96, !PT ;  /* 0x0000000809097212 */ /* 0x001fc800078e9610 */
[----:B---3--:R-:W-:-:S04]  /*3ab0*/  LOP3.LUT R9, R25, R18, R9, 0x96, !PT ;  /* 0x0000001219097212 */ /* 0x008fc800078e9609 */
[----:B----4-:R-:W-:Y:S01]  /*3ac0*/  LOP3.LUT R16, R28, R26, R9, 0x96, !PT ;  /* 0x0000001a1c107212 */ /* 0x010fe200078e9609 */
[----:B------:R-:W-:Y:S06]  /*3ad0*/  @P1 BRA `(.L_x_53) ;  /* 0xfffffffc00101947 */ /* 0x000fec000383ffff */
.L_x_52:
[----:B------:R-:W-:Y:S05]  /*3ae0*/  BSYNC.RECONVERGENT B1 ;  /* 0x0000000000017941 */ /* 0x000fea0003800200 */
.L_x_51:
[----:B------:R-:W-:Y:S04]  /*3af0*/  BSSY.RECONVERGENT B1, `(.L_x_54) ;  /* 0x000004e000017945 */ /* 0x000fe80003800200 */
[----:B------:R-:W-:Y:S05]  /*3b00*/  @!P2 BRA `(.L_x_55) ;  /* 0x000000040030a947 */ /* 0x000fea0003800000 */
[----:B------:R-:W-:Y:S01]  /*3b10*/  ISETP.GE.U32.AND P1, PT, R11, 0x8, PT ;  /* 0x000000080b00780c */ /* 0x000fe20003f26070 */
[----:B------:R-:W-:Y:S01]  /*3b20*/  BSSY.RECONVERGENT B2, `(.L_x_56) ;  /* 0x0000022000027945 */ /* 0x000fe20003800200 */
[----:B------:R-:W-:-:S04]  /*3b30*/  LOP3.LUT R18, R10, 0x7, RZ, 0xc0, !PT ;  /* 0x000000070a127812 */ /* 0x000fc800078ec0ff */
[----:B------:R-:W-:-:S07]  /*3b40*/  ISETP.NE.AND P2, PT, R18, RZ, PT ;  /* 0x000000ff1200720c */ /* 0x000fce0003f45270 */
[----:B------:R-:W-:Y:S06]  /*3b50*/  @!P1 BRA `(.L_x_57) ;  /* 0x0000000000789947 */ /* 0x000fec0003800000 */
[----:B-----5:R-:W-:-:S05]  /*3b60*/  IMAD.WIDE.U32 R8, R13, 0x4, R6 ;  /* 0x000000040d087825 */ /* 0x020fca00078e0006 */
[----:B---3--:R-:W3:Y:S04]  /*3b70*/  LDG.E R21, desc[UR6][R8.64] ;  /* 0x0000000608157981 */ /* 0x008ee8000c1e1900 */
[----:B------:R-:W4:Y:S04]  /*3b80*/  LDG.E R23, desc[UR6][R8.64+0x4] ;  /* 0x0000040608177981 */ /* 0x000f28000c1e1900 */
[----:B------:R-:W2:Y:S04]  /*3b90*/  LDG.E R25, desc[UR6][R8.64+0x8] ;  /* 0x0000080608197981 */ /* 0x000ea8000c1e1900 */
[----:B------:R-:W2:Y:S04]  /*3ba0*/  LDG.E R27, desc[UR6][R8.64+0xc] ;  /* 0x00000c06081b7981 */ /* 0x000ea8000c1e1900 */
[----:B------:R-:W2:Y:S04]  /*3bb0*/  LDG.E R29, desc[UR6][R8.64+0x10] ;  /* 0x00001006081d7981 */ /* 0x000ea8000c1e1900 */
[----:B------:R-:W2:Y:S04]  /*3bc0*/  LDG.E R11, desc[UR6][R8.64+0x14] ;  /* 0x00001406080b7981 */ /* 0x000ea8000c1e1900 */
[----:B------:R-:W2:Y:S04]  /*3bd0*/  LDG.E R17, desc[UR6][R8.64+0x18] ;  /* 0x0000180608117981 */ /* 0x000ea8000c1e1900 */
[----:B------:R-:W2:Y:S01]  /*3be0*/  LDG.E R19, desc[UR6][R8.64+0x1c] ;  /* 0x00001c0608137981 */ /* 0x000ea2000c1e1900 */
[----:B------:R-:W-:-:S02]  /*3bf0*/  VIADD R13, R13, 0x8 ;  /* 0x000000080d0d7836 */ /* 0x000fc40000000000 */
[--C-:B---3--:R-:W-:Y:S02]  /*3c00*/  IMAD R12, R21, 0x4, R4.reuse ;  /* 0x00000004150c7824 */ /* 0x108fe400078e0204 */
[----:B----4-:R-:W-:-:S04]  /*3c10*/  IMAD R21, R23, 0x4, R4 ;  /* 0x0000000417157824 */ /* 0x010fc800078e0204 */
[----:B------:R-:W-:Y:S01]  /*3c20*/  LDS R12, [R12] ;  /* 0x000000000c0c7984 */ /* 0x000fe20000000800 */
[----:B--2---:R-:W-:-:S03]  /*3c30*/  IMAD R25, R25, 0x4, R4 ;  /* 0x0000000419197824 */ /* 0x004fc600078e0204 */
[----:B------:R-:W-:Y:S01]  /*3c40*/  LDS R21, [R21] ;  /* 0x0000000015157984 */ /* 0x000fe20000000800 */
[----:B------:R-:W-:-:S03]  /*3c50*/  IMAD R27, R27, 0x4, R4 ;  /* 0x000000041b1b7824 */ /* 0x000fc600078e0204 */
[----:B------:R-:W0:Y:S01]  /*3c60*/  LDS R25, [R25] ;  /* 0x0000000019197984 */ /* 0x000e220000000800 */
[----:B------:R-:W-:-:S03]  /*3c70*/  IMAD R29, R29, 0x4, R4 ;  /* 0x000000041d1d7824 */ /* 0x000fc600078e0204 */
[----:B------:R-:W-:Y:S01]  /*3c80*/  LDS R27, [R27] ;  /* 0x000000001b1b7984 */ /* 0x000fe20000000800 */
[----:B------:R-:W-:-:S03]  /*3c90*/  IMAD R11, R11, 0x4, R4 ;  /* 0x000000040b0b7824 */ /* 0x000fc600078e0204 */
[----:B------:R-:W1:Y:S01]  /*3ca0*/  LDS R29, [R29] ;  /* 0x000000001d1d7984 */ /* 0x000e620000000800 */
[----:B------:R-:W-:-:S03]  /*3cb0*/  IMAD R17, R17, 0x4, R4 ;  /* 0x0000000411117824 */ /* 0x000fc600078e0204 */
[----:B------:R-:W-:Y:S01]  /*3cc0*/  LDS R11, [R11] ;  /* 0x000000000b0b7984 */ /* 0x000fe20000000800 */
[----:B------:R-:W-:-:S03]  /*3cd0*/  IMAD R19, R19, 0x4, R4 ;  /* 0x0000000413137824 */ /* 0x000fc600078e0204 */
[----:B------:R-:W2:Y:S04]  /*3ce0*/  LDS R17, [R17] ;  /* 0x0000000011117984 */ /* 0x000ea80000000800 */
[----:B------:R-:W3:Y:S01]  /*3cf0*/  LDS R19, [R19] ;  /* 0x0000000013137984 */ /* 0x000ee20000000800 */
[----:B0-----:R-:W-:-:S04]  /*3d00*/  LOP3.LUT R12, R25, R12, R21, 0x96, !PT ;  /* 0x0000000c190c7212 */ /* 0x001fc800078e9615 */
[----:B-1----:R-:W-:-:S04]  /*3d10*/  LOP3.LUT R12, R29, R12, R27, 0x96, !PT ;  /* 0x0000000c1d0c7212 */ /* 0x002fc800078e961b */
[----:B--2---:R-:W-:-:S04]  /*3d20*/  LOP3.LUT R9, R17, R12, R11, 0x96, !PT ;  /* 0x0000000c11097212 */ /* 0x004fc800078e960b */
[----:B---3--:R-:W-:-:S07]  /*3d30*/  LOP3.LUT R16, R16, R9, R19, 0x96, !PT ;  /* 0x0000000910107212 */ /* 0x008fce00078e9613 */
.L_x_57:
[----:B------:R-:W-:Y:S05]  /*3d40*/  BSYNC.RECONVERGENT B2 ;  /* 0x0000000000027941 */ /* 0x000fea0003800200 */
.L_x_56:
[----:B------:R-:W-:Y:S05]  /*3d50*/  @!P2 BRA `(.L_x_55) ;  /* 0x00000000009ca947 */ /* 0x000fea0003800000 */
[----:B------:R-:W-:Y:S01]  /*3d60*/  ISETP.GE.U32.AND P1, PT, R18, 0x4, PT ;  /* 0x000000041200780c */ /* 0x000fe20003f26070 */
[----:B------:R-:W-:Y:S01]  /*3d70*/  BSSY.RECONVERGENT B2, `(.L_x_58) ;  /* 0x0000014000027945 */ /* 0x000fe20003800200 */
[----:B------:R-:W-:-:S04]  /*3d80*/  LOP3.LUT R10, R10, 0x3, RZ, 0xc0, !PT ;  /* 0x000000030a0a7812 */ /* 0x000fc800078ec0ff */
[----:B------:R-:W-:-:S07]  /*3d90*/  ISETP.NE.AND P2, PT, R10, RZ, PT ;  /* 0x000000ff0a00720c */ /* 0x000fce0003f45270 */
[----:B------:R-:W-:Y:S06]  /*3da0*/  @!P1 BRA `(.L_x_59) ;  /* 0x0000000000409947 */ /* 0x000fec0003800000 */
[----:B-----5:R-:W-:-:S05]  /*3db0*/  IMAD.WIDE.U32 R8, R13, 0x4, R6 ;  /* 0x000000040d087825 */ /* 0x020fca00078e0006 */
[----:B------:R-:W4:Y:S04]  /*3dc0*/  LDG.E R11, desc[UR6][R8.64] ;  /* 0x00000006080b7981 */ /* 0x000f28000c1e1900 */
[----:B------:R-:W2:Y:S04]  /*3dd0*/  LDG.E R19, desc[UR6][R8.64+0x8] ;  /* 0x0000080608137981 */ /* 0x000ea8000c1e1900 */
[----:B------:R-:W2:Y:S04]  /*3de0*/  LDG.E R17, desc[UR6][R8.64+0x4] ;  /* 0x0000040608117981 */ /* 0x000ea8000c1e1900 */
[----:B---3--:R-:W3:Y:S01]  /*3df0*/  LDG.E R21, desc[UR6][R8.64+0xc] ;  /* 0x00000c0608157981 */ /* 0x008ee2000c1e1900 */
[----:B------:R-:W-:-:S02]  /*3e00*/  VIADD R13, R13, 0x4 ;  /* 0x000000040d0d7836 */ /* 0x000fc40000000000 */
[--C-:B----4-:R-:W-:Y:S02]  /*3e10*/  IMAD R11, R11, 0x4, R4.reuse ;  /* 0x000000040b0b7824 */ /* 0x110fe400078e0204 */
[----:B--2---:R-:W-:-:S04]  /*3e20*/  IMAD R19, R19, 0x4, R4 ;  /* 0x0000000413137824 */ /* 0x004fc800078e0204 */
[----:B------:R-:W-:Y:S01]  /*3e30*/  LDS R11, [R11] ;  /* 0x000000000b0b7984 */ /* 0x000fe20000000800 */
[----:B------:R-:W-:-:S03]  /*3e40*/  IMAD R17, R17, 0x4, R4 ;  /* 0x0000000411117824 */ /* 0x000fc600078e0204 */
[----:B------:R-:W-:Y:S01]  /*3e50*/  LDS R19, [R19] ;  /* 0x0000000013137984 */ /* 0x000fe20000000800 */
[----:B---3--:R-:W-:-:S03]  /*3e60*/  IMAD R18, R21, 0x4, R4 ;  /* 0x0000000415127824 */ /* 0x008fc600078e0204 */
[----:B------:R-:W0:Y:S04]  /*3e70*/  LDS R12, [R17] ;  /* 0x00000000110c7984 */ /* 0x000e280000000800 */
[----:B------:R-:W1:Y:S01]  /*3e80*/  LDS R18, [R18] ;  /* 0x0000000012127984 */ /* 0x000e620000000800 */
[----:B0-----:R-:W-:-:S04]  /*3e90*/  LOP3.LUT R21, R19, R11, R12, 0x96, !PT ;  /* 0x0000000b13157212 */ /* 0x001fc800078e960c */
[----:B-1----:R-:W-:-:S07]  /*3ea0*/  LOP3.LUT R16, R16, R21, R18, 0x96, !PT ;  /* 0x0000001510107212 */ /* 0x002fce00078e9612 */
.L_x_59:
[----:B------:R-:W-:Y:S05]  /*3eb0*/  BSYNC.RECONVERGENT B2 ;  /* 0x0000000000027941 */ /* 0x000fea0003800200 */
.L_x_58:
[----:B------:R-:W-:Y:S05]  /*3ec0*/  @!P2 BRA `(.L_x_55) ;  /* 0x000000000040a947 */ /* 0x000fea0003800000 */
[----:B-----5:R-:W-:-:S05]  /*3ed0*/  IMAD.WIDE.U32 R6, R13, 0x4, R6 ;  /* 0x000000040d067825 */ /* 0x020fca00078e0006 */
[----:B------:R-:W4:Y:S01]  /*3ee0*/  LDG.E R9, desc[UR6][R6.64] ;  /* 0x0000000606097981 */ /* 0x000f22000c1e1900 */
[----:B------:R-:W-:Y:S01]  /*3ef0*/  ISETP.NE.AND P1, PT, R10, 0x1, PT ;  /* 0x000000010a00780c */ /* 0x000fe20003f25270 */
[----:B----4-:R-:W-:-:S06]  /*3f00*/  IMAD R9, R9, 0x4, R4 ;  /* 0x0000000409097824 */ /* 0x010fcc00078e0204 */
[----:B------:R-:W0:Y:S02]  /*3f10*/  LDS R9, [R9] ;  /* 0x0000000009097984 */ /* 0x000e240000000800 */
[----:B0-----:R-:W-:-:S04]  /*3f20*/  LOP3.LUT R16, R9, R16, RZ, 0x3c, !PT ;  /* 0x0000001009107212 */ /* 0x001fc800078e3cff */
[----:B------:R-:W-:Y:S05]  /*3f30*/  @!P1 BRA `(.L_x_55) ;  /* 0x0000000000249947 */ /* 0x000fea0003800000 */
[----:B------:R-:W-:Y:S01]  /*3f40*/  ISETP.NE.AND P1, PT, R10, 0x2, PT ;  /* 0x000000020a00780c */ /* 0x000fe20003f25270 */
[----:B------:R-:W4:-:S12]  /*3f50*/  LDG.E R9, desc[UR6][R6.64+0x4] ;  /* 0x0000040606097981 */ /* 0x000f18000c1e1900 */
[----:B------:R-:W5:Y:S01]  /*3f60*/  @P1 LDG.E R11, desc[UR6][R6.64+0x8] ;  /* 0x00000806060b1981 */ /* 0x000f62000c1e1900 */
[----:B----4-:R-:W-:-:S06]  /*3f70*/  IMAD R9, R9, 0x4, R4 ;  /* 0x0000000409097824 */ /* 0x010fcc00078e0204 */
[----:B------:R-:W0:Y:S01]  /*3f80*/  LDS R9, [R9] ;  /* 0x0000000009097984 */ /* 0x000e220000000800 */
[----:B-----5:R-:W-:-:S06]  /*3f90*/  @P1 IMAD R11, R11, 0x4, R4 ;  /* 0x000000040b0b1824 */ /* 0x020fcc00078e0204 */
[----:B------:R-:W1:Y:S01]  /*3fa0*/  @P1 LDS R11, [R11] ;  /* 0x000000000b0b1984 */ /* 0x000e620000000800 */
[----:B0-----:R-:W-:-:S04]  /*3fb0*/  LOP3.LUT R16, R9, R16, RZ, 0x3c, !PT ;  /* 0x0000001009107212 */ /* 0x001fc800078e3cff */
[----:B-1----:R-:W-:-:S07]  /*3fc0*/  @P1 LOP3.LUT R16, R11, R16, RZ, 0x3c, !PT ;  /* 0x000000100b101212 */ /* 0x002fce00078e3cff */
.L_x_55:
[----:B------:R-:W-:Y:S05]  /*3fd0*/  BSYNC.RECONVERGENT B1 ;  /* 0x0000000000017941 */ /* 0x000fea0003800200 */
.L_x_54:
[----:B------:R-:W-:-:S13]  /*3fe0*/  ISETP.NE.AND P1, PT, R16, 0x1, PT ;  /* 0x000000011000780c */ /* 0x000fda0003f25270 */
[----:B-----5:R-:W0:Y:S02]  /*3ff0*/  @!P1 LDC.64 R6, c[0x0][0x3c0] ;  /* 0x0000f000ff069b82 */ /* 0x020e240000000a00 */
[----:B0-----:R-:W-:-:S05]  /*4000*/  @!P1 IMAD.WIDE.U32 R6, R5, 0x4, R6 ;  /* 0x0000000405069825 */ /* 0x001fca00078e0006 */
[----:B------:R0:W-:Y:S02]  /*4010*/  @!P1 STG.E desc[UR6][R6.64], RZ ;  /* 0x000000ff06009986 */ /* 0x0001e4000c101906 */
.L_x_50:
[----:B------:R-:W-:Y:S05]  /*4020*/  BSYNC.RECONVERGENT B0 ;  /* 0x0000000000007941 */ /* 0x000fea0003800200 */
.L_x_49:
[----:B------:R-:W5:Y:S01]  /*4030*/  LDC R4, c[0x0][0x3c8] ;  /* 0x0000f200ff047b82 */ /* 0x000f620000000800 */
[----:B------:R-:W-:-:S05]  /*4040*/  VIADD R5, R5, 0x1 ;  /* 0x0000000105057836 */ /* 0x000fca0000000000 */
[----:B-----5:R-:W-:-:S13]  /*4050*/  ISETP.NE.AND P1, PT, R5, R4, PT ;  /* 0x000000040500720c */ /* 0x020fda0003f25270 */
[----:B------:R-:W-:Y:S05]  /*4060*/  @P1 BRA `(.L_x_60) ;  /* 0xffffffc400e01947 */ /* 0x000fea000383ffff */
.L_x_5:
[----:B------:R-:W-:Y:S05]  /*4070*/  @!P0 EXIT ;  /* 0x000000000000894d */ /* 0x000fea0003800000 */
[C---:B------:R-:W-:Y:S01]  /*4080*/  ISETP.GE.U32.AND P0, PT, R4.reuse, 0x8, PT ;  /* 0x000000080400780c */ /* 0x040fe20003f06070 */
[----:B01----:R-:W-:Y:S01]  /*4090*/  IMAD.MOV.U32 R5, RZ, RZ, RZ ;  /* 0x000000ffff057224 */ /* 0x003fe200078e00ff */
[----:B------:R-:W-:-:S04]  /*40a0*/  LOP3.LUT R2, R4, 0x7, RZ, 0xc0, !PT ;  /* 0x0000000704027812 */ /* 0x000fc800078ec0ff */
[----:B------:R-:W-:-:S07]  /*40b0*/  ISETP.NE.AND P1, PT, R2, RZ, PT ;  /* 0x000000ff0200720c */ /* 0x000fce0003f25270 */
[----:B------:R-:W-:Y:S06]  /*40c0*/  @!P0 BRA `(.L_x_61) ;  /* 0x0000000000b08947 */ /* 0x000fec0003800000 */
[----:B------:R-:W0:Y:S01]  /*40d0*/  S2UR UR5, SR_CgaCtaId ;  /* 0x00000000000579c3 */ /* 0x000e220000008800 */
[----:B------:R-:W-:Y:S01]  /*40e0*/  UMOV UR4, 0x400 ;  /* 0x0000040000047882 */ /* 0x000fe20000000000 */
[----:B------:R-:W-:Y:S01]  /*40f0*/  LOP3.LUT R5, R4, 0x7ffffff8, RZ, 0xc0, !PT ;  /* 0x7ffffff804057812 */ /* 0x000fe200078ec0ff */
[----:B------:R-:W-:-:S04]  /*4100*/  IMAD.MOV.U32 R9, RZ, RZ, R3 ;  /* 0x000000ffff097224 */ /* 0x000fc800078e0003 */
[----:B------:R-:W-:Y:S01]  /*4110*/  IMAD.MOV R6, RZ, RZ, -R5 ;  /* 0x000000ffff067224 */ /* 0x000fe200078e0a05 */
[----:B------:R-:W1:Y:S01]  /*4120*/  LDC.64 R10, c[0x0][0x398] ;  /* 0x0000e600ff0a7b82 */ /* 0x000e620000000a00 */
[----:B0-----:R-:W-:-:S06]  /*4130*/  ULEA UR4, UR5, UR4, 0x18 ;  /* 0x0000000405047291 */ /* 0x001fcc000f8ec0ff */
[----:B------:R-:W-:-:S07]  /*4140*/  LEA R7, R3, UR4, 0x2 ;  /* 0x0000000403077c11 */ /* 0x000fce000f8e10ff */
.L_x_62:
[----:B0---4-:R-:W-:Y:S01]  /*4150*/  IMAD R13, R0, 0x4, R7 ;  /* 0x00000004000d7824 */ /* 0x011fe200078e0207 */
[----:B------:R-:W0:Y:S01]  /*4160*/  LDS R19, [R7] ;  /* 0x0000000007137984 */ /* 0x000e220000000800 */
[----:B-1----:R-:W-:-:S03]  /*4170*/  IMAD.WIDE R16, R9, 0x4, R10 ;  /* 0x0000000409107825 */ /* 0x002fc600078e020a */
[----:B------:R1:W4:Y:S01]  /*4180*/  LDS R28, [R13] ;  /* 0x000000000d1c7984 */ /* 0x0003220000000800 */
[C---:B---3--:R-:W-:Y:S02]  /*4190*/  IMAD R23, R0.reuse, 0x4, R13 ;  /* 0x0000000400177824 */ /* 0x048fe400078e020d */
[----:B------:R-:W-:-:S04]  /*41a0*/  IMAD.WIDE R24, R0, 0x4, R16 ;  /* 0x0000000400187825 */ /* 0x000fc800078e0210 */
[C---:B------:R-:W-:Y:S02]  /*41b0*/  IMAD R27, R0.reuse, 0x4, R23 ;  /* 0x00000004001b7824 */ /* 0x040fe400078e0217 */
[----:B------:R-:W3:Y:S01]  /*41c0*/  LDS R23, [R23] ;  /* 0x0000000017177984 */ /* 0x000ee20000000800 */
[----:B-1----:R-:W-:-:S04]  /*41d0*/  IMAD.WIDE R12, R0, 0x4, R24 ;  /* 0x00000004000c7825 */ /* 0x002fc800078e0218 */
[C---:B------:R-:W-:Y:S02]  /*41e0*/  IMAD R29, R0.reuse, 0x4, R27 ;  /* 0x00000004001d7824 */ /* 0x040fe400078e021b */
[----:B------:R-:W1:Y:S01]  /*41f0*/  LDS R27, [R27] ;  /* 0x000000001b1b7984 */ /* 0x000e620000000800 */
[----:B------:R-:W-:-:S04]  /*4200*/  IMAD.WIDE R14, R0, 0x4, R12 ;  /* 0x00000004000e7825 */ /* 0x000fc800078e020c */
[----:B------:R-:W-:Y:S02]  /*4210*/  IMAD R8, R0, 0x4, R29 ;  /* 0x0000000400087824 */ /* 0x000fe400078e021d */
[----:B------:R-:W5:Y:S01]  /*4220*/  LDS R29, [R29] ;  /* 0x000000001d1d7984 */ /* 0x000f620000000800 */
[----:B------:R-:W-:Y:S02]  /*4230*/  VIADD R6, R6, 0x8 ;  /* 0x0000000806067836 */ /* 0x000fe40000000000 */
[----:B--2---:R-:W-:Y:S02]  /*4240*/  IMAD R22, R0, 0x4, R8 ;  /* 0x0000000400167824 */ /* 0x004fe400078e0208 */
[----:B------:R-:W2:Y:S01]  /*4250*/  LDS R8, [R8] ;  /* 0x0000000008087984 */ /* 0x000ea20000000800 */
[----:B------:R-:W-:Y:S01]  /*4260*/  ISETP.NE.AND P0, PT, R6, RZ, PT ;  /* 0x000000ff0600720c */ /* 0x000fe20003f05270 */
[C---:B------:R-:W-:Y:S02]  /*4270*/  IMAD R26, R0.reuse, 0x4, R22 ;  /* 0x00000004001a7824 */ /* 0x040fe400078e0216 */
[----:B------:R-:W2:Y:S01]  /*4280*/  LDS R22, [R22] ;  /* 0x0000000016167984 */ /* 0x000ea20000000800 */
[----:B------:R-:W-:-:S02]  /*4290*/  IMAD R9, R0, 0x8, R9 ;  /* 0x0000000800097824 */ /* 0x000fc400078e0209 */
[C---:B------:R-:W-:Y:S01]  /*42a0*/  IMAD R7, R0.reuse, 0x20, R7 ;  /* 0x0000002000077824 */ /* 0x040fe200078e0207 */
[----:B------:R-:W2:Y:S04]  /*42b0*/  LDS R26, [R26] ;  /* 0x000000001a1a7984 */ /* 0x000ea80000000800 */
[----:B0-----:R0:W-:Y:S04]  /*42c0*/  STG.E desc[UR6][R16.64], R19 ;  /* 0x0000001310007986 */ /* 0x0011e8000c101906 */
[----:B----4-:R-:W-:Y:S04]  /*42d0*/  STG.E desc[UR6][R24.64], R28 ;  /* 0x0000001c18007986 */ /* 0x010fe8000c101906 */
[----:B---3--:R3:W-:Y:S01]  /*42e0*/  STG.E desc[UR6][R12.64], R23 ;  /* 0x000000170c007986 */ /* 0x0087e2000c101906 */
[----:B0-----:R-:W-:-:S03]  /*42f0*/  IMAD.WIDE R16, R0, 0x4, R14 ;  /* 0x0000000400107825 */ /* 0x001fc600078e020e */
[----:B-1----:R0:W-:Y:S01]  /*4300*/  STG.E desc[UR6][R14.64], R27 ;  /* 0x0000001b0e007986 */ /* 0x0021e2000c101906 */
[----:B------:R-:W-:-:S03]  /*4310*/  IMAD.WIDE R18, R0, 0x4, R16 ;  /* 0x0000000400127825 */ /* 0x000fc600078e0210 */
[----:B-----5:R0:W-:Y:S01]  /*4320*/  STG.E desc[UR6][R16.64], R29 ;  /* 0x0000001d10007986 */ /* 0x0201e2000c101906 */
[----:B------:R-:W-:-:S03]  /*4330*/  IMAD.WIDE R20, R0, 0x4, R18 ;  /* 0x0000000400147825 */ /* 0x000fc600078e0212 */
[----:B--2---:R0:W-:Y:S01]  /*4340*/  STG.E desc[UR6][R18.64], R8 ;  /* 0x0000000812007986 */ /* 0x0041e2000c101906 */
[----:B---3--:R-:W-:-:S03]  /*4350*/  IMAD.WIDE R12, R0, 0x4, R20 ;  /* 0x00000004000c7825 */ /* 0x008fc600078e0214 */
[----:B------:R0:W-:Y:S04]  /*4360*/  STG.E desc[UR6][R20.64], R22 ;  /* 0x0000001614007986 */ /* 0x0001e8000c101906 */
[----:B------:R0:W-:Y:S01]  /*4370*/  STG.E desc[UR6][R12.64], R26 ;  /* 0x0000001a0c007986 */ /* 0x0001e2000c101906 */
[----:B------:R-:W-:Y:S05]  /*4380*/  @P0 BRA `(.L_x_62) ;  /* 0xfffffffc00700947 */ /* 0x000fea000383ffff */
.L_x_61:
[----:B------:R-:W-:Y:S05]  /*4390*/  @!P1 EXIT ;  /* 0x000000000000994d */ /* 0x000fea0003800000 */
[----:B------:R-:W-:Y:S02]  /*43a0*/  ISETP.GE.U32.AND P0, PT, R2, 0x4, PT ;  /* 0x000000040200780c */ /* 0x000fe40003f06070 */
[----:B0-----:R-:W-:-:S04]  /*43b0*/  LOP3.LUT R14, R4, 0x3, RZ, 0xc0, !PT ;  /* 0x00000003040e7812 */ /* 0x001fc800078ec0ff */
[----:B------:R-:W-:-:S07]  /*43c0*/  ISETP.NE.AND P1, PT, R14, RZ, PT ;  /* 0x000000ff0e00720c */ /* 0x000fce0003f25270 */
[----:B------:R-:W-:Y:S06]  /*43d0*/  @!P0 BRA `(.L_x_63) ;  /* 0x0000000000588947 */ /* 0x000fec0003800000 */
[----:B------:R-:W0:Y:S01]  /*43e0*/  S2UR UR5, SR_CgaCtaId ;  /* 0x00000000000579c3 */ /* 0x000e220000008800 */
[----:B------:R-:W-:Y:S01]  /*43f0*/  UMOV UR4, 0x400 ;  /* 0x0000040000047882 */ /* 0x000fe20000000000 */
[C---:B------:R-:W-:Y:S02]  /*4400*/  IMAD R9, R5.reuse, R0, R3 ;  /* 0x0000000005097224 */ /* 0x040fe400078e0203 */
[----:B------:R-:W-:-:S04]  /*4410*/  VIADD R5, R5, 0x4 ;  /* 0x0000000405057836 */ /* 0x000fc80000000000 */
[----:B------:R-:W1:Y:S01]  /*4420*/  LDC.64 R6, c[0x0][0x398] ;  /* 0x0000e600ff067b82 */ /* 0x000e620000000a00 */
[----:B0-----:R-:W-:-:S06]  /*4430*/  ULEA UR4, UR5, UR4, 0x18 ;  /* 0x0000000405047291 */ /* 0x001fcc000f8ec0ff */
[C---:B------:R-:W-:Y:S01]  /*4440*/  LEA R15, R9.reuse, UR4, 0x2 ;  /* 0x00000004090f7c11 */ /* 0x040fe2000f8e10ff */
[----:B-1----:R-:W-:-:S04]  /*4450*/  IMAD.WIDE R6, R9, 0x4, R6 ;  /* 0x0000000409067825 */ /* 0x002fc800078e0206 */
[C---:B----4-:R-:W-:Y:S02]  /*4460*/  IMAD R17, R0.reuse, 0x4, R15 ;  /* 0x0000000400117824 */ /* 0x050fe400078e020f */
[----:B------:R-:W0:Y:S01]  /*4470*/  LDS R15, [R15] ;  /* 0x000000000f0f7984 */ /* 0x000e220000000800 */
[----:B------:R-:W-:-:S04]  /*4480*/  IMAD.WIDE R8, R0, 0x4, R6 ;  /* 0x0000000400087825 */ /* 0x000fc800078e0206 */
[C---:B------:R-:W-:Y:S02]  /*4490*/  IMAD R19, R0.reuse, 0x4, R17 ;  /* 0x0000000400137824 */ /* 0x040fe400078e0211 */
[----:B------:R-:W1:Y:S01]  /*44a0*/  LDS R17, [R17] ;  /* 0x0000000011117984 */ /* 0x000e620000000800 */
[----:B------:R-:W-:-:S04]  /*44b0*/  IMAD.WIDE R10, R0, 0x4, R8 ;  /* 0x00000004000a7825 */ /* 0x000fc800078e0208 */
[C---:B------:R-:W-:Y:S02]  /*44c0*/  IMAD R2, R0.reuse, 0x4, R19 ;  /* 0x0000000400027824 */ /* 0x040fe400078e0213 */
[----:B------:R-:W4:Y:S01]  /*44d0*/  LDS R19, [R19] ;  /* 0x0000000013137984 */ /* 0x000f220000000800 */
[----:B------:R-:W-:-:S03]  /*44e0*/  IMAD.WIDE R12, R0, 0x4, R10 ;  /* 0x00000004000c7825 */ /* 0x000fc600078e020a */
[----:B---3--:R-:W3:Y:S04]  /*44f0*/  LDS R21, [R2] ;  /* 0x0000000002157984 */ /* 0x008ee80000000800 */
[----:B0-----:R0:W-:Y:S04]  /*4500*/  STG.E desc[UR6][R6.64], R15 ;  /* 0x0000000f06007986 */ /* 0x0011e8000c101906 */
[----:B-1----:R0:W-:Y:S04]  /*4510*/  STG.E desc[UR6][R8.64], R17 ;  /* 0x0000001108007986 */ /* 0x0021e8000c101906 */
[----:B----4-:R0:W-:Y:S04]  /*4520*/  STG.E desc[UR6][R10.64], R19 ;  /* 0x000000130a007986 */ /* 0x0101e8000c101906 */
[----:B---3--:R0:W-:Y:S02]  /*4530*/  STG.E desc[UR6][R12.64], R21 ;  /* 0x000000150c007986 */ /* 0x0081e4000c101906 */
.L_x_63:
[----:B------:R-:W-:Y:S05]  /*4540*/  @!P1 EXIT ;  /* 0x000000000000994d */ /* 0x000fea0003800000 */
[----:B------:R-:W-:Y:S02]  /*4550*/  ISETP.NE.AND P0, PT, R14, 0x1, PT ;  /* 0x000000010e00780c */ /* 0x000fe40003f05270 */
[----:B------:R-:W-:-:S04]  /*4560*/  LOP3.LUT R4, R4, 0x1, RZ, 0xc0, !PT ;  /* 0x0000000104047812 */ /* 0x000fc800078ec0ff */
[----:B------:R-:W-:-:S07]  /*4570*/  ISETP.NE.U32.AND P1, PT, R4, 0x1, PT ;  /* 0x000000010400780c */ /* 0x000fce0003f25070 */
[----:B------:R-:W-:Y:S06]  /*4580*/  @!P0 BRA `(.L_x_64) ;  /* 0x0000000000388947 */ /* 0x000fec0003800000 */
[----:B------:R-:W1:Y:S01]  /*4590*/  S2UR UR5, SR_CgaCtaId ;  /* 0x00000000000579c3 */ /* 0x000e620000008800 */
[----:B------:R-:W-:Y:S01]  /*45a0*/  UMOV UR4, 0x400 ;  /* 0x0000040000047882 */ /* 0x000fe20000000000 */
[C---:B0-----:R-:W-:Y:S02]  /*45b0*/  IMAD R9, R5.reuse, R0, R3 ;  /* 0x0000000005097224 */ /* 0x041fe400078e0203 */
[----:B------:R-:W-:-:S04]  /*45c0*/  VIADD R5, R5, 0x2 ;  /* 0x0000000205057836 */ /* 0x000fc80000000000 */
[----:B------:R-:W0:Y:S01]  /*45d0*/  LDC.64 R6, c[0x0][0x398] ;  /* 0x0000e600ff067b82 */ /* 0x000e220000000a00 */
[----:B-1----:R-:W-:-:S06]  /*45e0*/  ULEA UR4, UR5, UR4, 0x18 ;  /* 0x0000000405047291 */ /* 0x002fcc000f8ec0ff */
[C---:B------:R-:W-:Y:S01]  /*45f0*/  LEA R11, R9.reuse, UR4, 0x2 ;  /* 0x00000004090b7c11 */ /* 0x040fe2000f8e10ff */
[----:B0-----:R-:W-:-:S04]  /*4600*/  IMAD.WIDE R6, R9, 0x4, R6 ;  /* 0x0000000409067825 */ /* 0x001fc800078e0206 */
[C---:B------:R-:W-:Y:S02]  /*4610*/  IMAD R2, R0.reuse, 0x4, R11 ;  /* 0x0000000400027824 */ /* 0x040fe400078e020b */
[----:B------:R-:W0:Y:S01]  /*4620*/  LDS R11, [R11] ;  /* 0x000000000b0b7984 */ /* 0x000e220000000800 */
[----:B------:R-:W-:-:S03]  /*4630*/  IMAD.WIDE R8, R0, 0x4, R6 ;  /* 0x0000000400087825 */ /* 0x000fc600078e0206 */
[----:B----4-:R-:W1:Y:S04]  /*4640*/  LDS R13, [R2] ;  /* 0x00000000020d7984 */ /* 0x010e680000000800 */
[----:B0-----:R0:W-:Y:S04]  /*4650*/  STG.E desc[UR6][R6.64], R11 ;  /* 0x0000000b06007986 */ /* 0x0011e8000c101906 */
[----:B-1----:R0:W-:Y:S02]  /*4660*/  STG.E desc[UR6][R8.64], R13 ;  /* 0x0000000d08007986 */ /* 0x0021e4000c101906 */
.L_x_64:
[----:B------:R-:W-:Y:S05]  /*4670*/  @P1 EXIT ;  /* 0x000000000000194d */ /* 0x000fea0003800000 */
[----:B------:R-:W1:Y:S01]  /*4680*/  S2UR UR5, SR_CgaCtaId ;  /* 0x00000000000579c3 */ /* 0x000e620000008800 */
[----:B------:R-:W-:Y:S01]  /*4690*/  UMOV UR4, 0x400 ;  /* 0x0000040000047882 */ /* 0x000fe20000000000 */
[----:B------:R-:W-:-:S06]  /*46a0*/  IMAD R5, R5, R0, R3 ;  /* 0x0000000005057224 */ /* 0x000fcc00078e0203 */
[----:B------:R-:W5:Y:S01]  /*46b0*/  LDC.64 R2, c[0x0][0x398] ;  /* 0x0000e600ff027b82 */ /* 0x000f620000000a00 */
[----:B-1----:R-:W-:-:S06]  /*46c0*/  ULEA UR4, UR5, UR4, 0x18 ;  /* 0x0000000405047291 */ /* 0x002fcc000f8ec0ff */
[C---:B------:R-:W-:Y:S01]  /*46d0*/  LEA R0, R5.reuse, UR4, 0x2 ;  /* 0x0000000405007c11 */ /* 0x040fe2000f8e10ff */
[----:B-----5:R-:W-:-:S04]  /*46e0*/  IMAD.WIDE R2, R5, 0x4, R2 ;  /* 0x0000000405027825 */ /* 0x020fc800078e0202 */
[----:B0-----:R-:W0:Y:S04]  /*46f0*/  LDS R7, [R0] ;  /* 0x0000000000077984 */ /* 0x001e280000000800 */
[----:B0-----:R-:W-:Y:S01]  /*4700*/  STG.E desc[UR6][R2.64], R7 ;  /* 0x0000000702007986 */ /* 0x001fe2000c101906 */
[----:B------:R-:W-:Y:S05]  /*4710*/  EXIT ;  /* 0x000000000000794d */ /* 0x000fea0003800000 */
.L_x_65:
[----:B------:R-:W-:-:S00]  /*4720*/  BRA `(.L_x_65) ;  /* 0xfffffffc00fc7947 */ /* 0x000fc0000383ffff */
[----:B------:R-:W-:-:S00]  /*4730*/  NOP ;  /* 0x0000000000007918 */ /* 0x000fc00000000000 */
        /* <DEDUP_REMOVED lines=12> */
.L_x_146:


//--------------------- .text._Z28global_decode_batched_streamPiS_PS_S_S_S_iiiS_ii --------------------------
	.section	.text._Z28global_decode_batched_streamPiS_PS_S_S_S_iiiS_ii,"ax",@progbits
	.align	128
        .global         _Z28global_decode_batched_streamPiS_PS_S_S_S_iiiS_ii
        .type           _Z28global_decode_batched_streamPiS_PS_S_S_S_iiiS_ii,@function
        .size           _Z28global_decode_batched_streamPiS_PS_S_S_S_iiiS_ii,(.L_x_147 - _Z28global_decode_batched_streamPiS_PS_S_S_S_iiiS_ii)
        .other          _Z28global_decode_batched_streamPiS_PS_S_S_S_iiiS_ii,@"STO_CUDA_ENTRY STV_DEFAULT"
_Z28global_decode_batched_streamPiS_PS_S_S_S_iiiS_ii:
.text._Z28global_decode_batched_streamPiS_PS_S_S_S_iiiS_ii:
[----:B------:R-:W-:Y:S08]  /*0000*/  LDC R1, c[0x0][0x37c] ;  /* 0x0000df00ff017b82 */ /* 0x000ff00000000800 */
[----:B------:R-:W0:Y:S02]  /*0010*/  LDC R0, c[0x0][0x3c8] ;  /* 0x0000f200ff007b82 */ /* 0x000e240000000800 */
[----:B0-----:R-:W-:-:S13]  /*0020*/  ISETP.GE.AND P0, PT, R0, 0x1, PT ;  /* 0x000000010000780c */ /* 0x001fda0003f06270 */
[----:B------:R-:W-:Y:S05]  /*0030*/  @!P0 EXIT ;  /* 0x000000000000894d */ /* 0x000fea0003800000 */
[----:B------:R-:W0:Y:S01]  /*0040*/  S2R R24, SR_TID.X ;  /* 0x0000000000187919 */ /* 0x000e220000002100 */
[----:B------:R-:W0:Y:S01]  /*0050*/  S2UR UR6, SR_CTAID.X ;  /* 0x00000000000679c3 */ /* 0x000e220000002500 */
[----:B------:R-:W-:Y:S01]  /*0060*/  IMAD.MOV.U32 R22, RZ, RZ, RZ ;  /* 0x000000ffff167224 */ /* 0x000fe200078e00ff */
[----:B------:R-:W1:Y:S06]  /*0070*/  LDCU.64 UR4, c[0x0][0x358] ;  /* 0x00006b00ff0477ac */ /* 0x000e6c0008000a00 */
[----:B------:R-:W0:Y:S08]  /*0080*/  LDC R3, c[0x0][0x360] ;  /* 0x0000d800ff037b82 */ /* 0x000e300000000800 */
[----:B------:R-:W2:Y:S01]  /*0090*/  LDC.64 R10, c[0x0][0x390] ;  /* 0x0000e400ff0a7b82 */ /* 0x000ea20000000a00 */
[----:B0-----:R-:W-:-:S05]  /*00a0*/  IMAD R24, R3, UR6, R24 ;  /* 0x0000000603187c24 */ /* 0x001fca000f8e0218 */
[----:B------:R-:W-:Y:S01]  /*00b0*/  SHF.R.S32.HI R9, RZ, 0x1f, R24 ;  /* 0x0000001fff097819 */ /* 0x000fe20000011418 */
[----:B-12---:R-:W-:-:S07]  /*00c0*/  IMAD.WIDE R10, R24, 0x8, R10 ;  /* 0x00000008180a7825 */ /* 0x006fce00078e020a */
.L_x_144:
[----:B0-----:R-:W0:Y:S01]  /*00d0*/  LDCU UR7, c[0x0][0x3b4] ;  /* 0x00007680ff0777ac */ /* 0x001e220008000800 */
[----:B------:R-:W-:Y:S01]  /*00e0*/  BSSY.RECONVERGENT B0, `(.L_x_66) ;  /* 0x0000200000007945 */ /* 0x000fe20003800200 */
[----:B------:R-:W-:Y:S01]  /*00f0*/  IMAD.SHL.U32 R6, R24, 0x4, RZ ;  /* 0x0000000418067824 */ /* 0x000fe200078e00ff */
[----:B------:R-:W1:Y:S01]  /*0100*/  LDCU UR6, c[0x0][0x3b8] ;  /* 0x00007700ff0677ac */ /* 0x000e620008000800 */
[----:B--2---:R-:W2:Y:S01]  /*0110*/  LDCU.64 UR10, c[0x0][0x3a0] ;  /* 0x00007400ff0a77ac */ /* 0x004ea20008000a00 */
[----:B---3--:R-:W3:Y:S01]  /*0120*/  LDCU UR8, c[0x0][0x3cc] ;  /* 0x00007980ff0877ac */ /* 0x008ee20008000800 */
[----:B0-----:R-:W-:Y:S01]  /*0130*/  IMAD R7, R22, UR7, RZ ;  /* 0x0000000716077c24 */ /* 0x001fe2000f8e02ff */
[----:B-1----:R-:W-:-:S04]  /*0140*/  UISETP.NE.AND UP0, UPT, UR6, URZ, UPT ;  /* 0x000000ff0600728c */ /* 0x002fc8000bf05270 */
[----:B------:R-:W-:Y:S02]  /*0150*/  SHF.R.S32.HI R8, RZ, 0x1f, R7 ;  /* 0x0000001fff087819 */ /* 0x000fe40000011407 */
[----:B------:R-:W-:-:S05]  /*0160*/  IADD3 R0, P0, PT, R24, R7, RZ ;  /* 0x0000000718007210 */ /* 0x000fca0007f1e0ff */
[----:B------:R-:W-:Y:S01]  /*0170*/  IMAD.X R3, R9, 0x1, R8, P0 ;  /* 0x0000000109037824 */ /* 0x000fe200000e0608 */
[----:B--2-45:R-:W-:Y:S01]  /*0180*/  LEA R12, P0, R0, UR10, 0x2 ;  /* 0x0000000a000c7c11 */ /* 0x034fe2000f8010ff */
[----:B---3--:R-:W-:-:S03]  /*0190*/  IMAD R5, R22, UR8, RZ ;  /* 0x0000000816057c24 */ /* 0x008fc6000f8e02ff */
[----:B------:R-:W-:Y:S01]  /*01a0*/  LEA.HI.X R13, R0, UR11, R3, 0x2, P0 ;  /* 0x0000000b000d7c11 */ /* 0x000fe200080f1403 */
[----:B------:R-:W-:Y:S08]  /*01b0*/  BRA.U UP0, `(.L_x_67) ;  /* 0x0000000500407547 */ /* 0x000ff0000b800000 */
[----:B------:R-:W-:Y:S01]  /*01c0*/  ISETP.GE.AND P0, PT, R24, UR7, PT ;  /* 0x0000000718007c0c */ /* 0x000fe2000bf06270 */
[----:B------:R-:W0:-:S12]  /*01d0*/  LDCU.64 UR8, c[0x0][0x380] ;  /* 0x00007000ff0877ac */ /* 0x000e180008000a00 */
[----:B------:R-:W-:Y:S05]  /*01e0*/  @P0 BRA `(.L_x_68) ;  /* 0x0000001c00bc0947 */ /* 0x000fea0003800000 */
[----:B------:R-:W1:Y:S02]  /*01f0*/  LDC R14, c[0x3][R6+0x1e60] ;  /* 0x00c79800060e7b82 */ /* 0x000e640000000800 */
[----:B-1----:R-:W-:-:S13]  /*0200*/  ISETP.GE.AND P0, PT, R14, 0x1, PT ;  /* 0x000000010e00780c */ /* 0x002fda0003f06270 */
[----:B------:R-:W-:Y:S05]  /*0210*/  @!P0 BRA `(.L_x_68) ;  /* 0x0000001c00b08947 */ /* 0x000fea0003800000 */
[----:B------:R1:W2:Y:S01]  /*0220*/  LDC R20, c[0x3][R6+0xa20] ;  /* 0x00c2880006147b82 */ /* 0x0002a20000000800 */
[C---:B------:R-:W-:Y:S01]  /*0230*/  ISETP.GE.U32.AND P1, PT, R14.reuse, 0x4, PT ;  /* 0x000000040e00780c */ /* 0x040fe20003f26070 */
[----:B------:R-:W-:Y:S01]  /*0240*/  BSSY.RECONVERGENT B1, `(.L_x_69) ;  /* 0x0000029000017945 */ /* 0x000fe20003800200 */
[----:B------:R-:W-:Y:S01]  /*0250*/  LOP3.LUT R4, R14, 0x3, RZ, 0xc0, !PT ;  /* 0x000000030e047812 */ /* 0x000fe200078ec0ff */
[----:B------:R-:W-:Y:S01]  /*0260*/  IMAD.MOV.U32 R21, RZ, RZ, RZ ;  /* 0x000000ffff157224 */ /* 0x000fe200078e00ff */
[----:B------:R-:W-:Y:S02]  /*0270*/  SHF.R.S32.HI R0, RZ, 0x1f, R5 ;  /* 0x0000001fff007819 */ /* 0x000fe40000011405 */
[----:B------:R-:W-:-:S07]  /*0280*/  ISETP.NE.AND P0, PT, R4, RZ, PT ;  /* 0x000000ff0400720c */ /* 0x000fce0003f05270 */
[----:B-1----:R-:W-:Y:S06]  /*0290*/  @!P1 BRA `(.L_x_70) ;  /* 0x00000000008c9947 */ /* 0x002fec0003800000 */
[----:B------:R1:W5:Y:S01]  /*02a0*/  LDG.E R25, desc[UR4][R12.64] ;  /* 0x000000040c197981 */ /* 0x000362000c1e1900 */
[----:B------:R-:W3:Y:S01]  /*02b0*/  LDC.64 R2, c[0x0][0x3a8] ;  /* 0x0000ea00ff027b82 */ /* 0x000ee20000000a00 */
[----:B------:R-:W-:Y:S01]  /*02c0*/  LOP3.LUT R21, R14, 0x7ffffffc, RZ, 0xc0, !PT ;  /* 0x7ffffffc0e157812 */ /* 0x000fe200078ec0ff */
[----:B------:R-:W-:-:S07]  /*02d0*/  IMAD.MOV.U32 R23, RZ, RZ, RZ ;  /* 0x000000ffff177224 */ /* 0x000fce00078e00ff */
.L_x_71:
[----:B--2---:R-:W-:-:S04]  /*02e0*/  IMAD.IADD R15, R20, 0x1, R23 ;  /* 0x00000001140f7824 */ /* 0x004fc800078e0217 */
[----:B---3--:R-:W-:-:S05]  /*02f0*/  IMAD.WIDE R14, R15, 0x4, R2 ;  /* 0x000000040f0e7825 */ /* 0x008fca00078e0202 */
[----:B------:R-:W2:Y:S02]  /*0300*/  LDG.E R16, desc[UR4][R14.64] ;  /* 0x000000040e107981 */ /* 0x000ea4000c1e1900 */
[----:B--2---:R-:W-:-:S04]  /*0310*/  IADD3 R17, P1, PT, R5, R16, RZ ;  /* 0x0000001005117210 */ /* 0x004fc80007f3e0ff */
[----:B----4-:R-:W-:Y:S02]  /*0320*/  LEA.HI.X.SX32 R18, R16, R0, 0x1, P1 ;  /* 0x0000000010127211 */ /* 0x010fe400008f0eff */
[----:B0-----:R-:W-:-:S04]  /*0330*/  LEA R16, P1, R17, UR8, 0x2 ;  /* 0x0000000811107c11 */ /* 0x001fc8000f8210ff */
[----:B------:R-:W-:-:S05]  /*0340*/  LEA.HI.X R17, R17, UR9, R18, 0x2, P1 ;  /* 0x0000000911117c11 */ /* 0x000fca00088f1412 */
[----:B-----5:R0:W-:Y:S04]  /*0350*/  STG.E desc[UR4][R16.64], R25 ;  /* 0x0000001910007986 */ /* 0x0201e8000c101904 */
[----:B------:R-:W2:Y:S04]  /*0360*/  LDG.E R18, desc[UR4][R14.64+0x4] ;  /* 0x000004040e127981 */ /* 0x000ea8000c1e1900 */
[----:B------:R-:W3:Y:S01]  /*0370*/  LDG.E R27, desc[UR4][R12.64] ;  /* 0x000000040c1b7981 */ /* 0x000ee2000c1e1900 */
[----:B--2---:R-:W-:-:S04]  /*0380*/  IADD3 R19, P1, PT, R5, R18, RZ ;  /* 0x0000001205137210 */ /* 0x004fc80007f3e0ff */
[----:B------:R-:W-:Y:S02]  /*0390*/  LEA.HI.X.SX32 R26, R18, R0, 0x1, P1 ;  /* 0x00000000121a7211 */ /* 0x000fe400008f0eff */
[----:B------:R-:W-:-:S04]  /*03a0*/  LEA R18, P1, R19, UR8, 0x2 ;  /* 0x0000000813127c11 */ /* 0x000fc8000f8210ff */
[----:B------:R-:W-:-:S05]  /*03b0*/  LEA.HI.X R19, R19, UR9, R26, 0x2, P1 ;  /* 0x0000000913137c11 */ /* 0x000fca00088f141a */
[----:B---3--:R2:W-:Y:S04]  /*03c0*/  STG.E desc[UR4][R18.64], R27 ;  /* 0x0000001b12007986 */ /* 0x0085e8000c101904 */
[----:B------:R-:W3:Y:S02]  /*03d0*/  LDG.E R26, desc[UR4][R14.64+0x8] ;  /* 0x000008040e1a7981 */ /* 0x000ee4000c1e1900 */
[----:B---3--:R-:W-:-:S04]  /*03e0*/  IADD3 R28, P1, PT, R5, R26, RZ ;  /* 0x0000001a051c7210 */ /* 0x008fc80007f3e0ff */
[----:B------:R-:W-:Y:S02]  /*03f0*/  LEA.HI.X.SX32 R29, R26, R0, 0x1, P1 ;  /* 0x000000001a1d7211 */ /* 0x000fe400008f0eff */
[----:B0-----:R-:W-:-:S04]  /*0400*/  LEA R16, P1, R28, UR8, 0x2 ;  /* 0x000000081c107c11 */ /* 0x001fc8000f8210ff */
[----:B------:R-:W-:-:S05]  /*0410*/  LEA.HI.X R17, R28, UR9, R29, 0x2, P1 ;  /* 0x000000091c117c11 */ /* 0x000fca00088f141d */
[----:B------:R4:W-:Y:S04]  /*0420*/  STG.E desc[UR4][R16.64], R27 ;  /* 0x0000001b10007986 */ /* 0x0009e8000c101904 */
[----:B------:R-:W3:Y:S04]  /*0430*/  LDG.E R26, desc[UR4][R14.64+0xc] ;  /* 0x00000c040e1a7981 */ /* 0x000ee8000c1e1900 */
[----:B------:R-:W4:Y:S01]  /*0440*/  LDG.E R25, desc[UR4][R12.64] ;  /* 0x000000040c197981 */ /* 0x000f22000c1e1900 */
[----:B------:R-:W-:Y:S01]  /*0450*/  VIADD R23, R23, 0x4 ;  /* 0x0000000417177836 */ /* 0x000fe20000000000 */
[----:B---3--:R-:W-:-:S04]  /*0460*/  IADD3 R28, P1, PT, R5, R26, RZ ;  /* 0x0000001a051c7210 */ /* 0x008fc80007f3e0ff */
[----:B------:R-:W-:Y:S02]  /*0470*/  LEA.HI.X.SX32 R29, R26, R0, 0x1, P1 ;  /* 0x000000001a1d7211 */ /* 0x000fe400008f0eff */
[----:B--2---:R-:W-:-:S04]  /*0480*/  LEA R18, P1, R28, UR8, 0x2 ;  /* 0x000000081c127c11 */ /* 0x004fc8000f8210ff */
[----:B------:R-:W-:Y:S02]  /*0490*/  LEA.HI.X R19, R28, UR9, R29, 0x2, P1 ;  /* 0x000000091c137c11 */ /* 0x000fe400088f141d */
[----:B------:R-:W-:-:S03]  /*04a0*/  ISETP.NE.AND P1, PT, R23, R21, PT ;  /* 0x000000151700720c */ /* 0x000fc60003f25270 */
[----:B----4-:R4:W-:Y:S10]  /*04b0*/  STG.E desc[UR4][R18.64], R25 ;  /* 0x0000001912007986 */ /* 0x0109f4000c101904 */
[----:B------:R-:W-:Y:S05]  /*04c0*/  @P1 BRA `(.L_x_71) ;  /* 0xfffffffc00841947 */ /* 0x000fea000383ffff */
.L_x_70:
[----:B0-----:R-:W-:Y:S05]  /*04d0*/  BSYNC.RECONVERGENT B1 ;  /* 0x0000000000017941 */ /* 0x001fea0003800200 */
.L_x_69:
[----:B------:R-:W-:Y:S05]  /*04e0*/  @!P0 BRA `(.L_x_68) ;  /* 0x0000001800fc8947 */ /* 0x000fea0003800000 */
[----:B------:R-:W0:Y:S01]  /*04f0*/  LDC.64 R2, c[0x0][0x3a8] ;  /* 0x0000ea00ff027b82 */ /* 0x000e220000000a00 */
[----:B--2---:R-:W-:Y:S01]  /*0500*/  IMAD.IADD R21, R20, 0x1, R21 ;  /* 0x0000000114157824 */ /* 0x004fe200078e0215 */
[----:B----4-:R-:W2:Y:S06]  /*0510*/  LDG.E R19, desc[UR4][R12.64] ;  /* 0x000000040c137981 */ /* 0x010eac000c1e1900 */
[----:B------:R-:W3:Y:S01]  /*0520*/  LDC.64 R14, c[0x0][0x380] ;  /* 0x0000e000ff0e7b82 */ /* 0x000ee20000000a00 */
[----:B0-----:R-:W-:-:S05]  /*0530*/  IMAD.WIDE R2, R21, 0x4, R2 ;  /* 0x0000000415027825 */ /* 0x001fca00078e0202 */
[----:B------:R-:W4:Y:S02]  /*0540*/  LDG.E R16, desc[UR4][R2.64] ;  /* 0x0000000402107981 */ /* 0x000f24000c1e1900 */
[----:B----4-:R-:W-:-:S04]  /*0550*/  IADD3 R17, P0, PT, R5, R16, RZ ;  /* 0x0000001005117210 */ /* 0x010fc80007f1e0ff */
[----:B------:R-:W-:Y:S02]  /*0560*/  LEA.HI.X.SX32 R18, R16, R0, 0x1, P0 ;  /* 0x0000000010127211 */ /* 0x000fe400000f0eff */
[----:B---3--:R-:W-:-:S04]  /*0570*/  LEA R16, P0, R17, R14, 0x2 ;  /* 0x0000000e11107211 */ /* 0x008fc800078010ff */
[----:B------:R-:W-:-:S05]  /*0580*/  LEA.HI.X R17, R17, R15, R18, 0x2, P0 ;  /* 0x0000000f11117211 */ /* 0x000fca00000f1412 */
[----:B--2---:R3:W-:Y:S01]  /*0590*/  STG.E desc[UR4][R16.64], R19 ;  /* 0x0000001310007986 */ /* 0x0047e2000c101904 */
[----:B------:R-:W-:-:S13]  /*05a0*/  ISETP.NE.AND P0, PT, R4, 0x1, PT ;  /* 0x000000010400780c */ /* 0x000fda0003f05270 */
[----:B---3--:R-:W-:Y:S05]  /*05b0*/  @!P0 BRA `(.L_x_68) ;  /* 0x0000001800c88947 */ /* 0x008fea0003800000 */
[----:B------:R-:W2:Y:S02]  /*05c0*/  LDG.E R16, desc[UR4][R2.64+0x4] ;  /* 0x0000040402107981 */ /* 0x000ea4000c1e1900 */
[----:B--2---:R-:W-:-:S04]  /*05d0*/  IADD3 R17, P0, PT, R5, R16, RZ ;  /* 0x0000001005117210 */ /* 0x004fc80007f1e0ff */
[----:B------:R-:W-:Y:S02]  /*05e0*/  LEA.HI.X.SX32 R18, R16, R0, 0x1, P0 ;  /* 0x0000000010127211 */ /* 0x000fe400000f0eff */
[----:B------:R-:W-:-:S04]  /*05f0*/  LEA R16, P0, R17, R14, 0x2 ;  /* 0x0000000e11107211 */ /* 0x000fc800078010ff */
[----:B------:R-:W-:Y:S02]  /*0600*/  LEA.HI.X R17, R17, R15, R18, 0x2, P0 ;  /* 0x0000000f11117211 */ /* 0x000fe400000f1412 */
[----:B------:R-:W-:-:S03]  /*0610*/  ISETP.NE.AND P0, PT, R4, 0x2, PT ;  /* 0x000000020400780c */ /* 0x000fc60003f05270 */
[----:B------:R3:W-:Y:S10]  /*0620*/  STG.E desc[UR4][R16.64], R19 ;  /* 0x0000001310007986 */ /* 0x0007f4000c101904 */
[----:B------:R-:W-:Y:S05]  /*0630*/  @!P0 BRA `(.L_x_68) ;  /* 0x0000001800a88947 */ /* 0x000fea0003800000 */
[----:B------:R-:W2:Y:S04]  /*0640*/  LDG.E R2, desc[UR4][R2.64+0x8] ;  /* 0x0000080402027981 */ /* 0x000ea8000c1e1900 */
[----:B---3--:R-:W3:Y:S01]  /*0650*/  LDG.E R17, desc[UR4][R12.64] ;  /* 0x000000040c117981 */ /* 0x008ee2000c1e1900 */
[----:B--2---:R-:W-:-:S04]  /*0660*/  IADD3 R4, P0, PT, R5, R2, RZ ;  /* 0x0000000205047210 */ /* 0x004fc80007f1e0ff */
[----:B------:R-:W-:Y:S02]  /*0670*/  LEA.HI.X.SX32 R0, R2, R0, 0x1, P0 ;  /* 0x0000000002007211 */ /* 0x000fe400000f0eff */
[----:B------:R-:W-:-:S04]  /*0680*/  LEA R14, P0, R4, R14, 0x2 ;  /* 0x0000000e040e7211 */ /* 0x000fc800078010ff */
[----:B------:R-:W-:-:S05]  /*0690*/  LEA.HI.X R15, R4, R15, R0, 0x2, P0 ;  /* 0x0000000f040f7211 */ /* 0x000fca00000f1400 */
[----:B---3--:R0:W-:Y:S01]  /*06a0*/  STG.E desc[UR4][R14.64], R17 ;  /* 0x000000110e007986 */ /* 0x0081e2000c101904 */
[----:B------:R-:W-:Y:S05]  /*06b0*/  BRA `(.L_x_68) ;  /* 0x0000001800887947 */ /* 0x000fea0003800000 */
.L_x_67:
[----:B------:R-:W-:-:S13]  /*06c0*/  ISETP.GE.AND P0, PT, R24, UR7, PT ;  /* 0x0000000718007c0c */ /* 0x000fda000bf06270 */
[----:B------:R-:W-:Y:S05]  /*06d0*/  @P0 BRA `(.L_x_68) ;  /* 0x0000001800800947 */ /* 0x000fea0003800000 */
[----:B------:R-:W2:Y:S01]  /*06e0*/  LDG.E R0, desc[UR4][R12.64] ;  /* 0x000000040c007981 */ /* 0x000ea2000c1e1900 */
[----:B------:R-:W0:Y:S01]  /*06f0*/  LDC R18, c[0x3][R6+0x1e60] ;  /* 0x00c7980006127b82 */ /* 0x000e220000000800 */
[----:B------:R-:W-:Y:S01]  /*0700*/  SHF.R.S32.HI R4, RZ, 0x1f, R5 ;  /* 0x0000001fff047819 */ /* 0x000fe20000011405 */
[----:B------:R-:W-:Y:S01]  /*0710*/  IMAD.MOV.U32 R3, RZ, RZ, 0x1 ;  /* 0x00000001ff037424 */ /* 0x000fe200078e00ff */
[----:B------:R-:W-:Y:S05]  /*0720*/  BSSY.RECONVERGENT B1, `(.L_x_72) ;  /* 0x00000ad000017945 */ /* 0x000fea0003800200 */
[----:B------:R-:W1:Y:S02]  /*0730*/  LDC.64 R14, c[0x0][0x388] ;  /* 0x0000e200ff0e7b82 */ /* 0x000e640000000a00 */
[----:B-1----:R-:W-:-:S04]  /*0740*/  LEA R14, P1, R5, R14, 0x2 ;  /* 0x0000000e050e7211 */ /* 0x002fc800078210ff */
[----:B------:R-:W-:Y:S02]  /*0750*/  LEA.HI.X R15, R5, R15, R4, 0x2, P1 ;  /* 0x0000000f050f7211 */ /* 0x000fe400008f1404 */
[----:B0-----:R-:W-:Y:S01]  /*0760*/  ISETP.GE.AND P0, PT, R18, 0x1, PT ;  /* 0x000000011200780c */ /* 0x001fe20003f06270 */
[----:B--2---:R-:W-:-:S12]  /*0770*/  IMAD R0, R0, -0x2, R3 ;  /* 0xfffffffe00007824 */ /* 0x004fd800078e0203 */
[----:B------:R-:W-:Y:S05]  /*0780*/  @!P0 BRA `(.L_x_73) ;  /* 0x0000000800988947 */ /* 0x000fea0003800000 */
[----:B------:R0:W1:Y:S01]  /*0790*/  LDC R23, c[0x3][R6+0xa20] ;  /* 0x00c2880006177b82 */ /* 0x0000620000000800 */
[----:B------:R-:W-:Y:S01]  /*07a0*/  ISETP.GE.U32.AND P1, PT, R18, 0x10, PT ;  /* 0x000000101200780c */ /* 0x000fe20003f26070 */
[----:B------:R-:W-:Y:S01]  /*07b0*/  BSSY.RECONVERGENT B2, `(.L_x_74) ;  /* 0x0000049000027945 */ /* 0x000fe20003800200 */
[----:B------:R-:W-:-:S11]  /*07c0*/  IMAD.MOV.U32 R19, RZ, RZ, RZ ;  /* 0x000000ffff137224 */ /* 0x000fd600078e00ff */
[----:B0-----:R-:W-:Y:S05]  /*07d0*/  @!P1 BRA `(.L_x_75) ;  /* 0x0000000400189947 */ /* 0x001fea0003800000 */
[----:B------:R-:W-:Y:S01]  /*07e0*/  LOP3.LUT R25, R18, 0x7ffffff0, RZ, 0xc0, !PT ;  /* 0x7ffffff012197812 */ /* 0x000fe200078ec0ff */
[----:B------:R-:W-:Y:S01]  /*07f0*/  BSSY.RECONVERGENT B3, `(.L_x_76) ;  /* 0x0000043000037945 */ /* 0x000fe20003800200 */
[----:B-1----:R-:W-:-:S03]  /*0800*/  IMAD.MOV.U32 R28, RZ, RZ, R23 ;  /* 0x000000ffff1c7224 */ /* 0x002fc600078e0017 */
[----:B------:R-:W-:-:S07]  /*0810*/  IMAD.MOV R19, RZ, RZ, -R25 ;  /* 0x000000ffff137224 */ /* 0x000fce00078e0a19 */
.L_x_77:
[----:B------:R-:W0:Y:S02]  /*0820*/  LDC.64 R26, c[0x0][0x3a8] ;  /* 0x0000ea00ff1a7b82 */ /* 0x000e240000000a00 */
[----:B0-----:R-:W-:-:S05]  /*0830*/  IMAD.WIDE R26, R28, 0x4, R26 ;  /* 0x000000041c1a7825 */ /* 0x001fca00078e021a */
[----:B------:R-:W2:Y:S04]  /*0840*/  LDG.E R17, desc[UR4][R26.64] ;  /* 0x000000041a117981 */ /* 0x000ea8000c1e1900 */
[----:B------:R-:W3:Y:S04]  /*0850*/  LDG.E R3, desc[UR4][R26.64+0x8] ;  /* 0x000008041a037981 */ /* 0x000ee8000c1e1900 */
[----:B------:R-:W4:Y:S01]  /*0860*/  LDG.E R21, desc[UR4][R26.64+0xc] ;  /* 0x00000c041a157981 */ /* 0x000f22000c1e1900 */
[----:B--2---:R-:W-:-:S04]  /*0870*/  IMAD.WIDE R16, R17, 0x4, R14 ;  /* 0x0000000411107825 */ /* 0x004fc800078e020e */
[--C-:B---3--:R-:W-:Y:S01]  /*0880*/  IMAD.WIDE R2, R3, 0x4, R14.reuse ;  /* 0x0000000403027825 */ /* 0x108fe200078e020e */
[----:B------:R4:W2:Y:S05]  /*0890*/  LDG.E R20, desc[UR4][R16.64] ;  /* 0x0000000410147981 */ /* 0x0008aa000c1e1900 */
[----:B------:R-:W2:Y:S01]  /*08a0*/  LDG.E R3, desc[UR4][R2.64] ;  /* 0x0000000402037981 */ /* 0x000ea2000c1e1900 */
[----:B----4-:R-:W-:-:S03]  /*08b0*/  IMAD.WIDE R16, R21, 0x4, R14 ;  /* 0x0000000415107825 */ /* 0x010fc600078e020e */
[----:B------:R-:W3:Y:S04]  /*08c0*/  LDG.E R21, desc[UR4][R26.64+0x14] ;  /* 0x000014041a157981 */ /* 0x000ee8000c1e1900 */
[----:B------:R-:W2:Y:S04]  /*08d0*/  LDG.E R29, desc[UR4][R16.64] ;  /* 0x00000004101d7981 */ /* 0x000ea8000c1e1900 */
[----:B------:R-:W4:Y:S04]  /*08e0*/  LDG.E R2, desc[UR4][R26.64+0x10] ;  /* 0x000010041a027981 */ /* 0x000f28000c1e1900 */
[----:B------:R-:W5:Y:S01]  /*08f0*/  LDG.E R17, desc[UR4][R26.64+0x1c] ;  /* 0x00001c041a117981 */ /* 0x000f62000c1e1900 */
[----:B--2---:R-:W-:Y:S01]  /*0900*/  IADD3 R29, PT, PT, R29, R20, R3 ;  /* 0x000000141d1d7210 */ /* 0x004fe20007ffe003 */
[----:B---3--:R-:W-:-:S04]  /*0910*/  IMAD.WIDE R20, R21, 0x4, R14 ;  /* 0x0000000415147825 */ /* 0x008fc800078e020e */
[--C-:B----4-:R-:W-:Y:S02]  /*0920*/  IMAD.WIDE R2, R2, 0x4, R14.reuse ;  /* 0x0000000402027825 */ /* 0x110fe400078e020e */
[----:B------:R-:W2:Y:S04]  /*0930*/  LDG.E R20, desc[UR4][R20.64] ;  /* 0x0000000414147981 */ /* 0x000ea8000c1e1900 */
[----:B------:R-:W2:Y:S04]  /*0940*/  LDG.E R2, desc[UR4][R2.64] ;  /* 0x0000000402027981 */ /* 0x000ea8000c1e1900 */
[----:B------:R-:W3:Y:S01]  /*0950*/  LDG.E R21, desc[UR4][R26.64+0x18] ;  /* 0x000018041a157981 */ /* 0x000ee2000c1e1900 */
[----:B-----5:R-:W-:-:S06]  /*0960*/  IMAD.WIDE R16, R17, 0x4, R14 ;  /* 0x0000000411107825 */ /* 0x020fcc00078e020e */
[----:B------:R-:W4:Y:S04]  /*0970*/  LDG.E R16, desc[UR4][R16.64] ;  /* 0x0000000410107981 */ /* 0x000f28000c1e1900 */
[----:B------:R-:W5:Y:S01]  /*0980*/  LDG.E R17, desc[UR4][R26.64+0x20] ;  /* 0x000020041a117981 */ /* 0x000f62000c1e1900 */
[----:B--2---:R-:W-:Y:S01]  /*0990*/  IADD3 R29, PT, PT, R20, R29, R2 ;  /* 0x0000001d141d7210 */ /* 0x004fe20007ffe002 */
[--C-:B---3--:R-:W-:Y:S02]  /*09a0*/  IMAD.WIDE R2, R21, 0x4, R14.reuse ;  /* 0x0000000415027825 */ /* 0x108fe400078e020e */
[----:B------:R-:W2:Y:S04]  /*09b0*/  LDG.E R21, desc[UR4][R26.64+0x24] ;  /* 0x000024041a157981 */ /* 0x000ea8000c1e1900 */
[----:B------:R-:W4:Y:S01]  /*09c0*/  LDG.E R2, desc[UR4][R2.64] ;  /* 0x0000000402027981 */ /* 0x000f22000c1e1900 */
[----:B--2---:R-:W-:Y:S01]  /*09d0*/  IMAD.WIDE R20, R21, 0x4, R14 ;  /* 0x0000000415147825 */ /* 0x004fe200078e020e */
[----:B----4-:R-:W-:-:S03]  /*09e0*/  IADD3 R29, PT, PT, R16, R29, R2 ;  /* 0x0000001d101d7210 */ /* 0x010fc60007ffe002 */
[--C-:B-----5:R-:W-:Y:S02]  /*09f0*/  IMAD.WIDE R2, R17, 0x4, R14.reuse ;  /* 0x0000000411027825 */ /* 0x120fe400078e020e */
[----:B------:R-:W2:Y:S04]  /*0a00*/  LDG.E R20, desc[UR4][R20.64] ;  /* 0x0000000414147981 */ /* 0x000ea8000c1e1900 */
[----:B------:R-:W3:Y:S04]  /*0a10*/  LDG.E R17, desc[UR4][R26.64+0x2c] ;  /* 0x00002c041a117981 */ /* 0x000ee8000c1e1900 */
[----:B------:R-:W2:Y:S04]  /*0a20*/  LDG.E R2, desc[UR4][R2.64] ;  /* 0x0000000402027981 */ /* 0x000ea8000c1e1900 */
[----:B------:R-:W4:Y:S01]  /*0a30*/  LDG.E R21, desc[UR4][R26.64+0x28] ;  /* 0x000028041a157981 */ /* 0x000f22000c1e1900 */
[----:B---3--:R-:W-:Y:S01]  /*0a40*/  IMAD.WIDE R16, R17, 0x4, R14 ;  /* 0x0000000411107825 */ /* 0x008fe200078e020e */
[----:B--2---:R-:W-:-:S05]  /*0a50*/  IADD3 R29, PT, PT, R20, R29, R2 ;  /* 0x0000001d141d7210 */ /* 0x004fca0007ffe002 */
[----:B------:R-:W2:Y:S01]  /*0a60*/  LDG.E R16, desc[UR4][R16.64] ;  /* 0x0000000410107981 */ /* 0x000ea2000c1e1900 */
[----:B----4-:R-:W-:-:S03]  /*0a70*/  IMAD.WIDE R2, R21, 0x4, R14 ;  /* 0x0000000415027825 */ /* 0x010fc600078e020e */
        /* <DEDUP_REMOVED lines=9> */
[----:B------:R-:W4:Y:S04]  /*0b10*/  LDG.E R21, desc[UR4][R26.64+0x3c] ;  /* 0x00003c041a157981 */ /* 0x000f28000c1e1900 */
[----:B------:R-:W5:Y:S01]  /*0b20*/  LDG.E R3, desc[UR4][R26.64+0x38] ;  /* 0x000038041a037981 */ /* 0x000f62000c1e1900 */
[----:B---3--:R-:W-:Y:S01]  /*0b30*/  IMAD.WIDE R16, R17, 0x4, R14 ;  /* 0x0000000411107825 */ /* 0x008fe200078e020e */
[----:B--2---:R-:W-:-:S04]  /*0b40*/  IADD3 R29, PT, PT, R20, R29, R2 ;  /* 0x0000001d141d7210 */ /* 0x004fc80007ffe002 */
[----:B------:R5:W2:Y:S02]  /*0b50*/  LDG.E R20, desc[UR4][R16.64] ;  /* 0x0000000410147981 */ /* 0x000aa4000c1e1900 */
[----:B-----5:R-:W-:-:S04]  /*0b60*/  IMAD.WIDE R16, R3, 0x4, R14 ;  /* 0x0000000403107825 */ /* 0x020fc800078e020e */
[----:B----4-:R-:W-:Y:S02]  /*0b70*/  IMAD.WIDE R2, R21, 0x4, R14 ;  /* 0x0000000415027825 */ /* 0x010fe400078e020e */
[----:B------:R-:W3:Y:S04]  /*0b80*/  LDG.E R16, desc[UR4][R16.64] ;  /* 0x0000000410107981 */ /* 0x000ee8000c1e1900 */
[----:B------:R-:W3:Y:S01]  /*0b90*/  LDG.E R2, desc[UR4][R2.64] ;  /* 0x0000000402027981 */ /* 0x000ee2000c1e1900 */
[----:B------:R-:W-:-:S05]  /*0ba0*/  VIADD R19, R19, 0x10 ;  /* 0x0000001013137836 */ /* 0x000fca0000000000 */
[----:B------:R-:W-:Y:S01]  /*0bb0*/  ISETP.NE.AND P1, PT, R19, RZ, PT ;  /* 0x000000ff1300720c */ /* 0x000fe20003f25270 */
[----:B------:R-:W-:Y:S01]  /*0bc0*/  VIADD R28, R28, 0x10 ;  /* 0x000000101c1c7836 */ /* 0x000fe20000000000 */
[----:B---3--:R-:W-:-:S05]  /*0bd0*/  IADD3 R29, PT, PT, R2, R29, R16 ;  /* 0x0000001d021d7210 */ /* 0x008fca0007ffe010 */
[----:B--2---:R-:W-:-:S04]  /*0be0*/  IMAD.IADD R20, R20, 0x1, R29 ;  /* 0x0000000114147824 */ /* 0x004fc800078e021d */
[----:B------:R-:W-:-:S05]  /*0bf0*/  IMAD.SHL.U32 R21, R20, 0x2, RZ ;  /* 0x0000000214157824 */ /* 0x000fca00078e00ff */
[----:B------:R-:W-:Y:S01]  /*0c00*/  IADD3 R0, PT, PT, R0, 0x10, -R21 ;  /* 0x0000001000007810 */ /* 0x000fe20007ffe815 */
[----:B------:R-:W-:Y:S06]  /*0c10*/  @P1 BRA `(.L_x_77) ;  /* 0xfffffffc00001947 */ /* 0x000fec000383ffff */
[----:B------:R-:W-:Y:S05]  /*0c20*/  BSYNC.RECONVERGENT B3 ;  /* 0x0000000000037941 */ /* 0x000fea0003800200 */
.L_x_76:
[----:B------:R-:W-:-:S07]  /*0c30*/  IMAD.MOV.U32 R19, RZ, RZ, R25 ;  /* 0x000000ffff137224 */ /* 0x000fce00078e0019 */
.L_x_75:
[----:B------:R-:W-:Y:S05]  /*0c40*/  BSYNC.RECONVERGENT B2 ;  /* 0x0000000000027941 */ /* 0x000fea0003800200 */
.L_x_74:
[----:B------:R-:W-:-:S13]  /*0c50*/  LOP3.LUT P1, R2, R18, 0xf, RZ, 0xc0, !PT ;  /* 0x0000000f12027812 */ /* 0x000fda000782c0ff */
[----:B------:R-:W-:Y:S05]  /*0c60*/  @!P1 BRA `(.L_x_73) ;  /* 0x0000000400609947 */ /* 0x000fea0003800000 */
[----:B------:R-:W-:Y:S01]  /*0c70*/  ISETP.GE.U32.AND P1, PT, R2, 0x8, PT ;  /* 0x000000080200780c */ /* 0x000fe20003f26070 */
[----:B------:R-:W-:-:S12]  /*0c80*/  BSSY.RECONVERGENT B2, `(.L_x_78) ;  /* 0x0000024000027945 */ /* 0x000fd80003800200 */
[----:B------:R-:W-:Y:S05]  /*0c90*/  @!P1 BRA `(.L_x_79) ;  /* 0x0000000000889947 */ /* 0x000fea0003800000 */
[----:B------:R-:W0:Y:S01]  /*0ca0*/  LDC.64 R16, c[0x0][0x3a8] ;  /* 0x0000ea00ff107b82 */ /* 0x000e220000000a00 */
[----:B-1----:R-:W-:-:S04]  /*0cb0*/  IMAD.IADD R3, R23, 0x1, R19 ;  /* 0x0000000117037824 */ /* 0x002fc800078e0213 */
[----:B0-----:R-:W-:-:S05]  /*0cc0*/  IMAD.WIDE R16, R3, 0x4, R16 ;  /* 0x0000000403107825 */ /* 0x001fca00078e0210 */
        /* <DEDUP_REMOVED lines=17> */
[----:B---3--:R-:W-:-:S04]  /*0de0*/  IMAD.WIDE R26, R27, 0x4, R14 ;  /* 0x000000041b1a7825 */ /* 0x008fc800078e020e */
[--C-:B----4-:R-:W-:Y:S02]  /*0df0*/  IMAD.WIDE R2, R3, 0x4, R14.reuse ;  /* 0x0000000403027825 */ /* 0x110fe400078e020e */
[----:B------:R-:W5:Y:S02]  /*0e00*/  LDG.E R26, desc[UR4][R26.64] ;  /* 0x000000041a1a7981 */ /* 0x000f64000c1e1900 */
[--C-:B------:R-:W-:Y:S02]  /*0e10*/  IMAD.WIDE R28, R29, 0x4, R14.reuse ;  /* 0x000000041d1c7825 */ /* 0x100fe400078e020e */
[----:B------:R-:W2:Y:S04]  /*0e20*/  LDG.E R2, desc[UR4][R2.64] ;  /* 0x0000000402027981 */ /* 0x000ea8000c1e1900 */
[----:B------:R-:W3:Y:S01]  /*0e30*/  LDG.E R28, desc[UR4][R28.64] ;  /* 0x000000041c1c7981 */ /* 0x000ee2000c1e1900 */
[----:B------:R-:W-:-:S06]  /*0e40*/  IMAD.WIDE R16, R17, 0x4, R14 ;  /* 0x0000000411107825 */ /* 0x000fcc00078e020e */
[----:B------:R-:W2:Y:S01]  /*0e50*/  LDG.E R16, desc[UR4][R16.64] ;  /* 0x0000000410107981 */ /* 0x000ea2000c1e1900 */
[----:B------:R-:W-:Y:S01]  /*0e60*/  VIADD R19, R19, 0x8 ;  /* 0x0000000813137836 */ /* 0x000fe20000000000 */
[----:B-----5:R-:W-:-:S04]  /*0e70*/  IADD3 R25, PT, PT, R26, R25, R20 ;  /* 0x000000191a197210 */ /* 0x020fc80007ffe014 */
[----:B--2---:R-:W-:-:S05]  /*0e80*/  IADD3 R25, PT, PT, R16, R25, R2 ;  /* 0x0000001910197210 */ /* 0x004fca0007ffe002 */
[----:B---3--:R-:W-:-:S04]  /*0e90*/  IMAD.IADD R21, R28, 0x1, R25 ;  /* 0x000000011c157824 */ /* 0x008fc800078e0219 */
[----:B------:R-:W-:-:S05]  /*0ea0*/  IMAD.SHL.U32 R21, R21, 0x2, RZ ;  /* 0x0000000215157824 */ /* 0x000fca00078e00ff */
[----:B------:R-:W-:-:S07]  /*0eb0*/  IADD3 R0, PT, PT, R0, 0x8, -R21 ;  /* 0x0000000800007810 */ /* 0x000fce0007ffe815 */
.L_x_79:
[----:B------:R-:W-:Y:S05]  /*0ec0*/  BSYNC.RECONVERGENT B2 ;  /* 0x0000000000027941 */ /* 0x000fea0003800200 */
.L_x_78:
        /* <DEDUP_REMOVED lines=27> */
.L_x_81:
[----:B------:R-:W-:Y:S05]  /*1080*/  BSYNC.RECONVERGENT B2 ;  /* 0x0000000000027941 */ /* 0x000fea0003800200 */
.L_x_80:
[----:B------:R-:W-:Y:S05]  /*1090*/  @!P2 BRA `(.L_x_73) ;  /* 0x000000000054a947 */ /* 0x000fea0003800000 */
[----:B------:R-:W0:Y:S01]  /*10a0*/  LDC.64 R2, c[0x0][0x3a8] ;  /* 0x0000ea00ff027b82 */ /* 0x000e220000000a00 */
[----:B-1----:R-:W-:-:S04]  /*10b0*/  IMAD.IADD R19, R23, 0x1, R19 ;  /* 0x0000000117137824 */ /* 0x002fc800078e0213 */
        /* <DEDUP_REMOVED lines=19> */
.L_x_73:
[----:B------:R-:W-:Y:S05]  /*11f0*/  BSYNC.RECONVERGENT B1 ;  /* 0x0000000000017941 */ /* 0x000fea0003800200 */
.L_x_72:
[----:B------:R-:W-:Y:S05]  /*1200*/  @!P0 BRA `(.L_x_68) ;  /* 0x0000000c00b48947 */ /* 0x000fea0003800000 */
[----:B------:R0:W2:Y:S01]  /*1210*/  LDC R3, c[0x3][R6+0xa20] ;  /* 0x00c2880006037b82 */ /* 0x0000a20000000800 */
[----:B------:R-:W-:Y:S01]  /*1220*/  ISETP.GE.U32.AND P0, PT, R18, 0x4, PT ;  /* 0x000000041200780c */ /* 0x000fe20003f06070 */
[----:B------:R-:W-:Y:S01]  /*1230*/  BSSY.RECONVERGENT B1, `(.L_x_82) ;  /* 0x00000a7000017945 */ /* 0x000fe20003800200 */
[----:B------:R-:W-:Y:S01]  /*1240*/  VIADD R2, R0, 0xffffffff ;  /* 0xffffffff00027836 */ /* 0x000fe20000000000 */
[----:B------:R-:W-:Y:S01]  /*1250*/  LOP3.LUT R0, R18, 0x3, RZ, 0xc0, !PT ;  /* 0x0000000312007812 */ /* 0x000fe200078ec0ff */
[----:B------:R-:W-:-:S09]  /*1260*/  IMAD.MOV.U32 R26, RZ, RZ, RZ ;  /* 0x000000ffff1a7224 */ /* 0x000fd200078e00ff */
[----:B0-----:R-:W-:Y:S05]  /*1270*/  @!P0 BRA `(.L_x_83) ;  /* 0x0000000800888947 */ /* 0x001fea0003800000 */
[----:B------:R-:W2:Y:S08]  /*1280*/  LDC.64 R26, c[0x0][0x3a8] ;  /* 0x0000ea00ff1a7b82 */ /* 0x000eb00000000a00 */
[----:B------:R-:W0:Y:S01]  /*1290*/  LDC.64 R16, c[0x0][0x380] ;  /* 0x0000e000ff107b82 */ /* 0x000e220000000a00 */
[----:B--2---:R-:W-:-:S05]  /*12a0*/  IMAD.WIDE R26, R3, 0x4, R26 ;  /* 0x00000004031a7825 */ /* 0x004fca00078e021a */
[----:B------:R-:W2:Y:S02]  /*12b0*/  LDG.E R19, desc[UR4][R26.64] ;  /* 0x000000041a137981 */ /* 0x000ea4000c1e1900 */
[----:B--2---:R-:W-:-:S06]  /*12c0*/  IMAD.WIDE R20, R19, 0x4, R14 ;  /* 0x0000000413147825 */ /* 0x004fcc00078e020e */
[----:B------:R-:W2:Y:S01]  /*12d0*/  LDG.E R21, desc[UR4][R20.64] ;  /* 0x0000000414157981 */ /* 0x000ea2000c1e1900 */
[----:B------:R-:W-:Y:S01]  /*12e0*/  BSSY.RECONVERGENT B2, `(.L_x_84) ;  /* 0x0000009000027945 */ /* 0x000fe20003800200 */
[----:B-1----:R-:W-:Y:S02]  /*12f0*/  IMAD.MOV.U32 R23, RZ, RZ, 0x1 ;  /* 0x00000001ff177424 */ /* 0x002fe400078e00ff */
[----:B--2---:R-:W-:-:S05]  /*1300*/  IMAD R25, R21, 0x2, R2 ;  /* 0x0000000215197824 */ /* 0x004fca00078e0202 */
[----:B------:R-:W-:-:S13]  /*1310*/  ISETP.GE.AND P0, PT, R25, RZ, PT ;  /* 0x000000ff1900720c */ /* 0x000fda0003f06270 */
[----:B0-----:R-:W-:Y:S05]  /*1320*/  @!P0 BRA `(.L_x_85) ;  /* 0x0000000000108947 */ /* 0x001fea0003800000 */
[----:B------:R-:W-:Y:S01]  /*1330*/  ISETP.NE.AND P0, PT, R25, RZ, PT ;  /* 0x000000ff1900720c */ /* 0x000fe20003f05270 */
[----:B------:R-:W-:-:S12]  /*1340*/  IMAD.MOV.U32 R23, RZ, RZ, RZ ;  /* 0x000000ffff177224 */ /* 0x000fd800078e00ff */
[----:B------:R-:W-:Y:S05]  /*1350*/  @P0 BRA `(.L_x_85) ;  /* 0x0000000000040947 */ /* 0x000fea0003800000 */
[----:B------:R0:W5:Y:S02]  /*1360*/  LDG.E R23, desc[UR4][R12.64] ;  /* 0x000000040c177981 */ /* 0x000164000c1e1900 */
.L_x_85:
[----:B------:R-:W-:Y:S05]  /*1370*/  BSYNC.RECONVERGENT B2 ;  /* 0x0000000000027941 */ /* 0x000fea0003800200 */
.L_x_84:
[----:B------:R-:W-:-:S04]  /*1380*/  IADD3 R21, P0, PT, R5, R19, RZ ;  /* 0x0000001305157210 */ /* 0x000fc80007f1e0ff */
[----:B------:R-:W-:Y:S02]  /*1390*/  LEA.HI.X.SX32 R28, R19, R4, 0x1, P0 ;  /* 0x00000004131c7211 */ /* 0x000fe400000f0eff */
[----:B------:R-:W-:-:S04]  /*13a0*/  LEA R20, P0, R21, R16, 0x2 ;  /* 0x0000001015147211 */ /* 0x000fc800078010ff */
[----:B------:R-:W-:-:S05]  /*13b0*/  LEA.HI.X R21, R21, R17, R28, 0x2, P0 ;  /* 0x0000001115157211 */ /* 0x000fca00000f141c */
[----:B-----5:R1:W-:Y:S04]  /*13c0*/  STG.E desc[UR4][R20.64], R23 ;  /* 0x0000001714007986 */ /* 0x0203e8000c101904 */
[----:B------:R-:W2:Y:S02]  /*13d0*/  LDG.E R19, desc[UR4][R26.64+0x4] ;  /* 0x000004041a137981 */ /* 0x000ea4000c1e1900 */
[----:B--2---:R-:W-:-:S06]  /*13e0*/  IMAD.WIDE R28, R19, 0x4, R14 ;  /* 0x00000004131c7825 */ /* 0x004fcc00078e020e */
[----:B------:R-:W2:Y:S01]  /*13f0*/  LDG.E R29, desc[UR4][R28.64] ;  /* 0x000000041c1d7981 */ /* 0x000ea2000c1e1900 */
[----:B------:R-:W-:Y:S01]  /*1400*/  BSSY.RECONVERGENT B2, `(.L_x_86) ;  /* 0x0000009000027945 */ /* 0x000fe20003800200 */
[----:B------:R-:W-:Y:S02]  /*1410*/  IMAD.MOV.U32 R25, RZ, RZ, 0x1 ;  /* 0x00000001ff197424 */ /* 0x000fe400078e00ff */
[----:B--2---:R-:W-:-:S05]  /*1420*/  IMAD R29, R29, 0x2, R2 ;  /* 0x000000021d1d7824 */ /* 0x004fca00078e0202 */
[----:B------:R-:W-:-:S13]  /*1430*/  ISETP.GE.AND P0, PT, R29, RZ, PT ;  /* 0x000000ff1d00720c */ /* 0x000fda0003f06270 */
[----:B-1----:R-:W-:Y:S05]  /*1440*/  @!P0 BRA `(.L_x_87) ;  /* 0x0000000000108947 */ /* 0x002fea0003800000 */
[----:B------:R-:W-:Y:S01]  /*1450*/  ISETP.NE.AND P0, PT, R29, RZ, PT ;  /* 0x000000ff1d00720c */ /* 0x000fe20003f05270 */
[----:B------:R-:W-:-:S12]  /*1460*/  IMAD.MOV.U32 R25, RZ, RZ, RZ ;  /* 0x000000ffff197224 */ /* 0x000fd800078e00ff */
[----:B------:R-:W-:Y:S05]  /*1470*/  @P0 BRA `(.L_x_87) ;  /* 0x0000000000040947 */ /* 0x000fea0003800000 */
[----:B------:R1:W5:Y:S02]  /*1480*/  LDG.E R25, desc[UR4][R12.64] ;  /* 0x000000040c197981 */ /* 0x000364000c1e1900 */
.L_x_87:
[----:B------:R-:W-:Y:S05]  /*1490*/  BSYNC.RECONVERGENT B2 ;  /* 0x0000000000027941 */ /* 0x000fea0003800200 */
.L_x_86:
[----:B------:R-:W-:-:S04]  /*14a0*/  IADD3 R21, P0, PT, R5, R19, RZ ;  /* 0x0000001305157210 */ /* 0x000fc80007f1e0ff */
[----:B------:R-:W-:Y:S02]  /*14b0*/  LEA.HI.X.SX32 R28, R19, R4, 0x1, P0 ;  /* 0x00000004131c7211 */ /* 0x000fe400000f0eff */
[----:B------:R-:W-:-:S04]  /*14c0*/  LEA R20, P0, R21, R16, 0x2 ;  /* 0x0000001015147211 */ /* 0x000fc800078010ff */
[----:B------:R-:W-:-:S05]  /*14d0*/  LEA.HI.X R21, R21, R17, R28, 0x2, P0 ;  /* 0x0000001115157211 */ /* 0x000fca00000f141c */
[----:B-----5:R2:W-:Y:S04]  /*14e0*/  STG.E desc[UR4][R20.64], R25 ;  /* 0x0000001914007986 */ /* 0x0205e8000c101904 */
[----:B------:R-:W3:Y:S02]  /*14f0*/  LDG.E R19, desc[UR4][R26.64+0x8] ;  /* 0x000008041a137981 */ /* 0x000ee4000c1e1900 */
[----:B---3--:R-:W-:-:S06]  /*1500*/  IMAD.WIDE R28, R19, 0x4, R14 ;  /* 0x00000004131c7825 */ /* 0x008fcc00078e020e */
[----:B------:R-:W3:Y:S01]  /*1510*/  LDG.E R29, desc[UR4][R28.64] ;  /* 0x000000041c1d7981 */ /* 0x000ee2000c1e1900 */
[----:B------:R-:W-:Y:S01]  /*1520*/  BSSY.RECONVERGENT B2, `(.L_x_88) ;  /* 0x0000009000027945 */ /* 0x000fe20003800200 */
[----:B------:R-:W-:Y:S02]  /*1530*/  IMAD.MOV.U32 R23, RZ, RZ, 0x1 ;  /* 0x00000001ff177424 */ /* 0x000fe400078e00ff */
[----:B---3--:R-:W-:-:S05]  /*1540*/  IMAD R29, R29, 0x2, R2 ;  /* 0x000000021d1d7824 */ /* 0x008fca00078e0202 */
[----:B------:R-:W-:-:S13]  /*1550*/  ISETP.GE.AND P0, PT, R29, RZ, PT ;  /* 0x000000ff1d00720c */ /* 0x000fda0003f06270 */
[----:B--2---:R-:W-:Y:S05]  /*1560*/  @!P0 BRA `(.L_x_89) ;  /* 0x0000000000108947 */ /* 0x004fea0003800000 */
[----:B------:R-:W-:Y:S01]  /*1570*/  ISETP.NE.AND P0, PT, R29, RZ, PT ;  /* 0x000000ff1d00720c */ /* 0x000fe20003f05270 */
[----:B------:R-:W-:-:S12]  /*1580*/  IMAD.MOV.U32 R23, RZ, RZ, RZ ;  /* 0x000000ffff177224 */ /* 0x000fd800078e00ff */
[----:B------:R-:W-:Y:S05]  /*1590*/  @P0 BRA `(.L_x_89) ;  /* 0x0000000000040947 */ /* 0x000fea0003800000 */
[----:B------:R2:W5:Y:S02]  /*15a0*/  LDG.E R23, desc[UR4][R12.64] ;  /* 0x000000040c177981 */ /* 0x000564000c1e1900 */
.L_x_89:
[----:B------:R-:W-:Y:S05]  /*15b0*/  BSYNC.RECONVERGENT B2 ;  /* 0x0000000000027941 */ /* 0x000fea0003800200 */
.L_x_88:
[----:B------:R-:W-:-:S04]  /*15c0*/  IADD3 R21, P0, PT, R5, R19, RZ ;  /* 0x0000001305157210 */ /* 0x000fc80007f1e0ff */
[----:B------:R-:W-:Y:S02]  /*15d0*/  LEA.HI.X.SX32 R28, R19, R4, 0x1, P0 ;  /* 0x00000004131c7211 */ /* 0x000fe400000f0eff */
[----:B------:R-:W-:-:S04]  /*15e0*/  LEA R20, P0, R21, R16, 0x2 ;  /* 0x0000001015147211 */ /* 0x000fc800078010ff */
[----:B------:R-:W-:-:S05]  /*15f0*/  LEA.HI.X R21, R21, R17, R28, 0x2, P0 ;  /* 0x0000001115157211 */ /* 0x000fca00000f141c */
[----:B-----5:R3:W-:Y:S04]  /*1600*/  STG.E desc[UR4][R20.64], R23 ;  /* 0x0000001714007986 */ /* 0x0207e8000c101904 */
[----:B------:R-:W4:Y:S02]  /*1610*/  LDG.E R27, desc[UR4][R26.64+0xc] ;  /* 0x00000c041a1b7981 */ /* 0x000f24000c1e1900 */
[----:B----4-:R-:W-:-:S06]  /*1620*/  IMAD.WIDE R28, R27, 0x4, R14 ;  /* 0x000000041b1c7825 */ /* 0x010fcc00078e020e */
[----:B------:R-:W4:Y:S01]  /*1630*/  LDG.E R29, desc[UR4][R28.64] ;  /* 0x000000041c1d7981 */ /* 0x000f22000c1e1900 */
[----:B------:R-:W-:Y:S01]  /*1640*/  IADD3 R19, P0, PT, R5, R27, RZ ;  /* 0x0000001b05137210 */ /* 0x000fe20007f1e0ff */
[----:B------:R-:W-:Y:S03]  /*1650*/  BSSY.RECONVERGENT B2, `(.L_x_90) ;  /* 0x000000c000027945 */ /* 0x000fe60003800200 */
[----:B------:R-:W-:Y:S02]  /*1660*/  LEA.HI.X.SX32 R25, R27, R4, 0x1, P0 ;  /* 0x000000041b197211 */ /* 0x000fe400000f0eff */
[----:B------:R-:W-:-:S04]  /*1670*/  LEA R16, P1, R19, R16, 0x2 ;  /* 0x0000001013107211 */ /* 0x000fc800078210ff */
[----:B------:R-:W-:Y:S01]  /*1680*/  LEA.HI.X R17, R19, R17, R25, 0x2, P1 ;  /* 0x0000001113117211 */ /* 0x000fe200008f1419 */
[----:B------:R-:W-:Y:S02]  /*1690*/  IMAD.MOV.U32 R19, RZ, RZ, 0x1 ;  /* 0x00000001ff137424 */ /* 0x000fe400078e00ff */
[----:B----4-:R-:W-:-:S05]  /*16a0*/  IMAD R29, R29, 0x2, R2 ;  /* 0x000000021d1d7824 */ /* 0x010fca00078e0202 */
[----:B------:R-:W-:-:S13]  /*16b0*/  ISETP.GE.AND P0, PT, R29, RZ, PT ;  /* 0x000000ff1d00720c */ /* 0x000fda0003f06270 */
[----:B---3--:R-:W-:Y:S05]  /*16c0*/  @!P0 BRA `(.L_x_91) ;  /* 0x0000000000108947 */ /* 0x008fea0003800000 */
[----:B------:R-:W-:Y:S01]  /*16d0*/  ISETP.NE.AND P0, PT, R29, RZ, PT ;  /* 0x000000ff1d00720c */ /* 0x000fe20003f05270 */
[----:B------:R-:W-:-:S12]  /*16e0*/  IMAD.MOV.U32 R19, RZ, RZ, RZ ;  /* 0x000000ffff137224 */ /* 0x000fd800078e00ff */
[----:B------:R-:W-:Y:S05]  /*16f0*/  @P0 BRA `(.L_x_91) ;  /* 0x0000000000040947 */ /* 0x000fea0003800000 */
[----:B------:R3:W5:Y:S02]  /*1700*/  LDG.E R19, desc[UR4][R12.64] ;  /* 0x000000040c137981 */ /* 0x000764000c1e1900 */
.L_x_91:
[----:B------:R-:W-:Y:S05]  /*1710*/  BSYNC.RECONVERGENT B2 ;  /* 0x0000000000027941 */ /* 0x000fea0003800200 */
.L_x_90:
[----:B-----5:R4:W-:Y:S01]  /*1720*/  STG.E desc[UR4][R16.64], R19 ;  /* 0x0000001310007986 */ /* 0x0209e2000c101904 */
[----:B------:R-:W-:-:S04]  /*1730*/  LOP3.LUT R26, R18, 0x7ffffffc, RZ, 0xc0, !PT ;  /* 0x7ffffffc121a7812 */ /* 0x000fc800078ec0ff */
[----:B------:R-:W-:-:S13]  /*1740*/  ISETP.NE.AND P0, PT, R26, 0x4, PT ;  /* 0x000000041a00780c */ /* 0x000fda0003f05270 */
[----:B----4-:R-:W-:Y:S05]  /*1750*/  @!P0 BRA `(.L_x_83) ;  /* 0x0000000400508947 */ /* 0x010fea0003800000 */
[----:B------:R-:W-:-:S07]  /*1760*/  IMAD.MOV.U32 R23, RZ, RZ, 0x4 ;  /* 0x00000004ff177424 */ /* 0x000fce00078e00ff */
.L_x_100:
[----:B----4-:R-:W4:Y:S01]  /*1770*/  LDC.64 R16, c[0x0][0x3a8] ;  /* 0x0000ea00ff107b82 */ /* 0x010f220000000a00 */
[----:B---3--:R-:W-:-:S04]  /*1780*/  IMAD.IADD R19, R3, 0x1, R23 ;  /* 0x0000000103137824 */ /* 0x008fc800078e0217 */
[----:B----4-:R-:W-:-:S03]  /*1790*/  IMAD.WIDE R16, R19, 0x4, R16 ;  /* 0x0000000413107825 */ /* 0x010fc600078e0210 */
[----:B------:R-:W4:Y:S02]  /*17a0*/  LDC.64 R18, c[0x0][0x380] ;  /* 0x0000e000ff127b82 */ /* 0x000f240000000a00 */
[----:B------:R-:W5:Y:S02]  /*17b0*/  LDG.E R27, desc[UR4][R16.64] ;  /* 0x00000004101b7981 */ /* 0x000f64000c1e1900 */
[----:B-----5:R-:W-:-:S06]  /*17c0*/  IMAD.WIDE R20, R27, 0x4, R14 ;  /* 0x000000041b147825 */ /* 0x020fcc00078e020e */
[----:B------:R-:W5:Y:S01]  /*17d0*/  LDG.E R21, desc[UR4][R20.64] ;  /* 0x0000000414157981 */ /* 0x000f62000c1e1900 */
[----:B------:R-:W-:Y:S01]  /*17e0*/  BSSY.RECONVERGENT B2, `(.L_x_92) ;  /* 0x0000009000027945 */ /* 0x000fe20003800200 */
[----:B------:R-:W-:Y:S02]  /*17f0*/  IMAD.MOV.U32 R25, RZ, RZ, 0x1 ;  /* 0x00000001ff197424 */ /* 0x000fe400078e00ff */
[----:B-----5:R-:W-:-:S05]  /*1800*/  IMAD R28, R21, 0x2, R2 ;  /* 0x00000002151c7824 */ /* 0x020fca00078e0202 */
[----:B------:R-:W-:-:S13]  /*1810*/  ISETP.GE.AND P0, PT, R28, RZ, PT ;  /* 0x000000ff1c00720c */ /* 0x000fda0003f06270 */
[----:B----4-:R-:W-:Y:S05]  /*1820*/  @!P0 BRA `(.L_x_93) ;  /* 0x0000000000108947 */ /* 0x010fea0003800000 */
[----:B------:R-:W-:Y:S01]  /*1830*/  ISETP.NE.AND P0, PT, R28, RZ, PT ;  /* 0x000000ff1c00720c */ /* 0x000fe20003f05270 */
[----:B------:R-:W-:-:S12]  /*1840*/  IMAD.MOV.U32 R25, RZ, RZ, RZ ;  /* 0x000000ffff197224 */ /* 0x000fd800078e00ff */
[----:B------:R-:W-:Y:S05]  /*1850*/  @P0 BRA `(.L_x_93) ;  /* 0x0000000000040947 */ /* 0x000fea0003800000 */
[----:B------:R4:W5:Y:S02]  /*1860*/  LDG.E R25, desc[UR4][R12.64] ;  /* 0x000000040c197981 */ /* 0x000964000c1e1900 */
.L_x_93:
[----:B------:R-:W-:Y:S05]  /*1870*/  BSYNC.RECONVERGENT B2 ;  /* 0x0000000000027941 */ /* 0x000fea0003800200 */
.L_x_92:
[----:B------:R-:W-:Y:S02]  /*1880*/  SHF.R.S32.HI R21, RZ, 0x1f, R27 ;  /* 0x0000001fff157819 */ /* 0x000fe4000001141b */
[----:B------:R-:W-:-:S05]  /*1890*/  IADD3 R27, P0, PT, R5, R27, RZ ;  /* 0x0000001b051b7210 */ /* 0x000fca0007f1e0ff */
[----:B------:R-:W-:Y:S01]  /*18a0*/  IMAD.X R28, R4, 0x1, R21, P0 ;  /* 0x00000001041c7824 */ /* 0x000fe200000e0615 */
[----:B------:R-:W-:-:S04]  /*18b0*/  LEA R20, P0, R27, R18, 0x2 ;  /* 0x000000121b147211 */ /* 0x000fc800078010ff */
[----:B------:R-:W-:-:S05]  /*18c0*/  LEA.HI.X R21, R27, R19, R28, 0x2, P0 ;  /* 0x000000131b157211 */ /* 0x000fca00000f141c */
[----:B-----5:R0:W-:Y:S04]  /*18d0*/  STG.E desc[UR4][R20.64], R25 ;  /* 0x0000001914007986 */ /* 0x0201e8000c101904 */
[----:B0-----:R-:W2:Y:S02]  /*18e0*/  LDG.E R20, desc[UR4][R16.64+0x4] ;  /* 0x0000040410147981 */ /* 0x001ea4000c1e1900 */
[----:B--2---:R-:W-:-:S06]  /*18f0*/  IMAD.WIDE R28, R20, 0x4, R14 ;  /* 0x00000004141c7825 */ /* 0x004fcc00078e020e */
[----:B------:R-:W2:Y:S01]  /*1900*/  LDG.E R29, desc[UR4][R28.64] ;  /* 0x000000041c1d7981 */ /* 0x000ea2000c1e1900 */
[----:B------:R-:W-:Y:S01]  /*1910*/  BSSY.RECONVERGENT B2, `(.L_x_94) ;  /* 0x0000009000027945 */ /* 0x000fe20003800200 */
[----:B------:R-:W-:Y:S02]  /*1920*/  IMAD.MOV.U32 R27, RZ, RZ, 0x1 ;  /* 0x00000001ff1b7424 */ /* 0x000fe400078e00ff */
[----:B--2---:R-:W-:-:S05]  /*1930*/  IMAD R29, R29, 0x2, R2 ;  /* 0x000000021d1d7824 */ /* 0x004fca00078e0202 */
[----:B------:R-:W-:-:S13]  /*1940*/  ISETP.GE.AND P0, PT, R29, RZ, PT ;  /* 0x000000ff1d00720c */ /* 0x000fda0003f06270 */
[----:B------:R-:W-:Y:S05]  /*1950*/  @!P0 BRA `(.L_x_95) ;  /* 0x0000000000108947 */ /* 0x000fea0003800000 */
[----:B------:R-:W-:Y:S01]  /*1960*/  ISETP.NE.AND P0, PT, R29, RZ, PT ;  /* 0x000000ff1d00720c */ /* 0x000fe20003f05270 */
[----:B------:R-:W-:-:S12]  /*1970*/  IMAD.MOV.U32 R27, RZ, RZ, RZ ;  /* 0x000000ffff1b7224 */ /* 0x000fd800078e00ff */
[----:B------:R-:W-:Y:S05]  /*1980*/  @P0 BRA `(.L_x_95) ;  /* 0x0000000000040947 */ /* 0x000fea0003800000 */
[----:B------:R0:W5:Y:S02]  /*1990*/  LDG.E R27, desc[UR4][R12.64] ;  /* 0x000000040c1b7981 */ /* 0x000164000c1e1900 */
.L_x_95:
[----:B------:R-:W-:Y:S05]  /*19a0*/  BSYNC.RECONVERGENT B2 ;  /* 0x0000000000027941 */ /* 0x000fea0003800200 */
.L_x_94:
[----:B------:R-:W-:Y:S02]  /*19b0*/  SHF.R.S32.HI R25, RZ, 0x1f, R20 ;  /* 0x0000001fff197819 */ /* 0x000fe40000011414 */
[----:B------:R-:W-:-:S05]  /*19c0*/  IADD3 R21, P0, PT, R5, R20, RZ ;  /* 0x0000001405157210 */ /* 0x000fca0007f1e0ff */
[----:B------:R-:W-:Y:S01]  /*19d0*/  IMAD.X R28, R4, 0x1, R25, P0 ;  /* 0x00000001041c7824 */ /* 0x000fe200000e0619 */
[----:B------:R-:W-:-:S04]  /*19e0*/  LEA R20, P0, R21, R18, 0x2 ;  /* 0x0000001215147211 */ /* 0x000fc800078010ff */
[----:B------:R-:W-:-:S05]  /*19f0*/  LEA.HI.X R21, R21, R19, R28, 0x2, P0 ;  /* 0x0000001315157211 */ /* 0x000fca00000f141c */
[----:B-----5:R2:W-:Y:S04]  /*1a00*/  STG.E desc[UR4][R20.64], R27 ;  /* 0x0000001b14007986 */ /* 0x0205e8000c101904 */
[----:B--2---:R-:W2:Y:S02]  /*1a10*/  LDG.E R20, desc[UR4][R16.64+0x8] ;  /* 0x0000080410147981 */ /* 0x004ea4000c1e1900 */
        /* <DEDUP_REMOVED lines=11> */
.L_x_97:
[----:B------:R-:W-:Y:S05]  /*1ad0*/  BSYNC.RECONVERGENT B2 ;  /* 0x0000000000027941 */ /* 0x000fea0003800200 */
.L_x_96:
[----:B------:R-:W-:Y:S02]  /*1ae0*/  SHF.R.S32.HI R27, RZ, 0x1f, R20 ;  /* 0x0000001fff1b7819 */ /* 0x000fe40000011414 */
[----:B------:R-:W-:-:S05]  /*1af0*/  IADD3 R21, P0, PT, R5, R20, RZ ;  /* 0x0000001405157210 */ /* 0x000fca0007f1e0ff */
[----:B------:R-:W-:Y:S01]  /*1b00*/  IMAD.X R28, R4, 0x1, R27, P0 ;  /* 0x00000001041c7824 */ /* 0x000fe200000e061b */
[----:B------:R-:W-:-:S04]  /*1b10*/  LEA R20, P0, R21, R18, 0x2 ;  /* 0x0000001215147211 */ /* 0x000fc800078010ff */
[----:B------:R-:W-:-:S05]  /*1b20*/  LEA.HI.X R21, R21, R19, R28, 0x2, P0 ;  /* 0x0000001315157211 */ /* 0x000fca00000f141c */
[----:B-----5:R0:W-:Y:S04]  /*1b30*/  STG.E desc[UR4][R20.64], R25 ;  /* 0x0000001914007986 */ /* 0x0201e8000c101904 */
[----:B------:R-:W3:Y:S02]  /*1b40*/  LDG.E R16, desc[UR4][R16.64+0xc] ;  /* 0x00000c0410107981 */ /* 0x000ee4000c1e1900 */
[----:B---3--:R-:W-:-:S06]  /*1b50*/  IMAD.WIDE R28, R16, 0x4, R14 ;  /* 0x00000004101c7825 */ /* 0x008fcc00078e020e */
[----:B------:R-:W3:Y:S01]  /*1b60*/  LDG.E R29, desc[UR4][R28.64] ;  /* 0x000000041c1d7981 */ /* 0x000ee2000c1e1900 */
[----:B------:R-:W-:Y:S01]  /*1b70*/  VIADD R23, R23, 0x4 ;  /* 0x0000000417177836 */ /* 0x000fe20000000000 */
[----:B------:R-:W-:Y:S01]  /*1b80*/  BSSY.RECONVERGENT B2, `(.L_x_98) ;  /* 0x000000b000027945 */ /* 0x000fe20003800200 */
[----:B------:R-:W-:Y:S01]  /*1b90*/  IMAD.MOV.U32 R27, RZ, RZ, 0x1 ;  /* 0x00000001ff1b7424 */ /* 0x000fe200078e00ff */
[----:B------:R-:W-:Y:S02]  /*1ba0*/  SHF.R.S32.HI R17, RZ, 0x1f, R16 ;  /* 0x0000001fff117819 */ /* 0x000fe40000011410 */
[----:B------:R-:W-:Y:S01]  /*1bb0*/  ISETP.NE.AND P0, PT, R23, R26, PT ;  /* 0x0000001a1700720c */ /* 0x000fe20003f05270 */
[----:B---3--:R-:W-:-:S05]  /*1bc0*/  IMAD R29, R29, 0x2, R2 ;  /* 0x000000021d1d7824 */ /* 0x008fca00078e0202 */
[----:B------:R-:W-:-:S13]  /*1bd0*/  ISETP.GE.AND P1, PT, R29, RZ, PT ;  /* 0x000000ff1d00720c */ /* 0x000fda0003f26270 */
[----:B0-----:R-:W-:Y:S05]  /*1be0*/  @!P1 BRA `(.L_x_99) ;  /* 0x0000000000109947 */ /* 0x001fea0003800000 */
[----:B------:R-:W-:Y:S01]  /*1bf0*/  ISETP.NE.AND P1, PT, R29, RZ, PT ;  /* 0x000000ff1d00720c */ /* 0x000fe20003f25270 */
[----:B------:R-:W-:-:S12]  /*1c00*/  IMAD.MOV.U32 R27, RZ, RZ, RZ ;  /* 0x000000ffff1b7224 */ /* 0x000fd800078e00ff */
[----:B------:R-:W-:Y:S05]  /*1c10*/  @P1 BRA `(.L_x_99) ;  /* 0x0000000000041947 */ /* 0x000fea0003800000 */
[----:B------:R0:W5:Y:S02]  /*1c20*/  LDG.E R27, desc[UR4][R12.64] ;  /* 0x000000040c1b7981 */ /* 0x000164000c1e1900 */
.L_x_99:
[----:B------:R-:W-:Y:S05]  /*1c30*/  BSYNC.RECONVERGENT B2 ;  /* 0x0000000000027941 */ /* 0x000fea0003800200 */
.L_x_98:
[----:B------:R-:W-:-:S05]  /*1c40*/  IADD3 R16, P1, PT, R5, R16, RZ ;  /* 0x0000001005107210 */ /* 0x000fca0007f3e0ff */
[----:B------:R-:W-:Y:S01]  /*1c50*/  IMAD.X R17, R4, 0x1, R17, P1 ;  /* 0x0000000104117824 */ /* 0x000fe200008e0611 */
[----:B------:R-:W-:-:S04]  /*1c60*/  LEA R18, P1, R16, R18, 0x2 ;  /* 0x0000001210127211 */ /* 0x000fc800078210ff */
[----:B------:R-:W-:-:S05]  /*1c70*/  LEA.HI.X R19, R16, R19, R17, 0x2, P1 ;  /* 0x0000001310137211 */ /* 0x000fca00008f1411 */
[----:B-----5:R3:W-:Y:S01]  /*1c80*/  STG.E desc[UR4][R18.64], R27 ;  /* 0x0000001b12007986 */ /* 0x0207e2000c101904 */
[----:B------:R-:W-:Y:S05]  /*1c90*/  @P0 BRA `(.L_x_100) ;  /* 0xfffffff800b40947 */ /* 0x000fea000383ffff */
.L_x_83:
[----:B------:R-:W-:Y:S05]  /*1ca0*/  BSYNC.RECONVERGENT B1 ;  /* 0x0000000000017941 */ /* 0x000fea0003800200 */
.L_x_82:
[----:B------:R-:W-:-:S13]  /*1cb0*/  ISETP.NE.AND P0, PT, R0, RZ, PT ;  /* 0x000000ff0000720c */ /* 0x000fda0003f05270 */
[----:B------:R-:W-:Y:S05]  /*1cc0*/  @!P0 BRA `(.L_x_68) ;  /* 0x0000000400048947 */ /* 0x000fea0003800000 */
[----:B------:R-:W5:Y:S01]  /*1cd0*/  LDC.64 R16, c[0x0][0x3a8] ;  /* 0x0000ea00ff107b82 */ /* 0x000f620000000a00 */
[----:B--23--:R-:W-:-:S04]  /*1ce0*/  IMAD.IADD R19, R3, 0x1, R26 ;  /* 0x0000000103137824 */ /* 0x00cfc800078e021a */
[----:B-----5:R-:W-:-:S03]  /*1cf0*/  IMAD.WIDE R18, R19, 0x4, R16 ;  /* 0x0000000413127825 */ /* 0x020fc600078e0210 */
[----:B------:R-:W2:Y:S02]  /*1d00*/  LDC.64 R16, c[0x0][0x380] ;  /* 0x0000e000ff107b82 */ /* 0x000ea40000000a00 */
[----:B------:R-:W3:Y:S02]  /*1d10*/  LDG.E R3, desc[UR4][R18.64] ;  /* 0x0000000412037981 */ /* 0x000ee4000c1e1900 */
[----:B---3--:R-:W-:-:S06]  /*1d20*/  IMAD.WIDE R26, R3, 0x4, R14 ;  /* 0x00000004031a7825 */ /* 0x008fcc00078e020e */
[----:B------:R-:W1:Y:S01]  /*1d30*/  LDG.E R27, desc[UR4][R26.64] ;  /* 0x000000041a1b7981 */ /* 0x000e62000c1e1900 */
[----:B------:R-:W-:Y:S01]  /*1d40*/  SHF.R.S32.HI R21, RZ, 0x1f, R3 ;  /* 0x0000001fff157819 */ /* 0x000fe20000011403 */
[----:B------:R-:W-:Y:S01]  /*1d50*/  BSSY.RECONVERGENT B1, `(.L_x_101) ;  /* 0x000000d000017945 */ /* 0x000fe20003800200 */
[----:B------:R-:W-:-:S04]  /*1d60*/  IADD3 R3, P0, PT, R5, R3, RZ ;  /* 0x0000000305037210 */ /* 0x000fc80007f1e0ff */
[----:B--2---:R-:W-:Y:S01]  /*1d70*/  LEA R20, P1, R3, R16, 0x2 ;  /* 0x0000001003147211 */ /* 0x004fe200078210ff */
[----:B------:R-:W-:-:S05]  /*1d80*/  IMAD.X R28, R4, 0x1, R21, P0 ;  /* 0x00000001041c7824 */ /* 0x000fca00000e0615 */
[----:B------:R-:W-:Y:S01]  /*1d90*/  LEA.HI.X R21, R3, R17, R28, 0x2, P1 ;  /* 0x0000001103157211 */ /* 0x000fe200008f141c */
[----:B------:R-:W-:Y:S02]  /*1da0*/  IMAD.MOV.U32 R3, RZ, RZ, 0x1 ;  /* 0x00000001ff037424 */ /* 0x000fe400078e00ff */
[----:B-1----:R-:W-:-:S05]  /*1db0*/  IMAD R23, R27, 0x2, R2 ;  /* 0x000000021b177824 */ /* 0x002fca00078e0202 */
[----:B------:R-:W-:-:S13]  /*1dc0*/  ISETP.GE.AND P0, PT, R23, RZ, PT ;  /* 0x000000ff1700720c */ /* 0x000fda0003f06270 */
[----:B------:R-:W-:Y:S05]  /*1dd0*/  @!P0 BRA `(.L_x_102) ;  /* 0x0000000000108947 */ /* 0x000fea0003800000 */
[----:B------:R-:W-:Y:S01]  /*1de0*/  ISETP.NE.AND P0, PT, R23, RZ, PT ;  /* 0x000000ff1700720c */ /* 0x000fe20003f05270 */
[----:B------:R-:W-:-:S12]  /*1df0*/  IMAD.MOV.U32 R3, RZ, RZ, RZ ;  /* 0x000000ffff037224 */ /* 0x000fd800078e00ff */
[----:B------:R-:W-:Y:S05]  /*1e00*/  @P0 BRA `(.L_x_102) ;  /* 0x0000000000040947 */ /* 0x000fea0003800000 */
[----:B------:R1:W5:Y:S02]  /*1e10*/  LDG.E R3, desc[UR4][R12.64] ;  /* 0x000000040c037981 */ /* 0x000364000c1e1900 */
.L_x_102:
[----:B------:R-:W-:Y:S05]  /*1e20*/  BSYNC.RECONVERGENT B1 ;  /* 0x0000000000017941 */ /* 0x000fea0003800200 */
.L_x_101:
[----:B-----5:R2:W-:Y:S01]  /*1e30*/  STG.E desc[UR4][R20.64], R3 ;  /* 0x0000000314007986 */ /* 0x0205e2000c101904 */
[----:B------:R-:W-:-:S13]  /*1e40*/  ISETP.NE.AND P0, PT, R0, 0x1, PT ;  /* 0x000000010000780c */ /* 0x000fda0003f05270 */
[----:B--2---:R-:W-:Y:S05]  /*1e50*/  @!P0 BRA `(.L_x_68) ;  /* 0x0000000000a08947 */ /* 0x004fea0003800000 */
[----:B------:R-:W2:Y:S02]  /*1e60*/  LDG.E R3, desc[UR4][R18.64+0x4] ;  /* 0x0000040412037981 */ /* 0x000ea4000c1e1900 */
[----:B--2---:R-:W-:-:S06]  /*1e70*/  IMAD.WIDE R26, R3, 0x4, R14 ;  /* 0x00000004031a7825 */ /* 0x004fcc00078e020e */
[----:B------:R-:W2:Y:S01]  /*1e80*/  LDG.E R27, desc[UR4][R26.64] ;  /* 0x000000041a1b7981 */ /* 0x000ea2000c1e1900 */
[----:B------:R-:W-:Y:S01]  /*1e90*/  SHF.R.S32.HI R21, RZ, 0x1f, R3 ;  /* 0x0000001fff157819 */ /* 0x000fe20000011403 */
[----:B------:R-:W-:Y:S01]  /*1ea0*/  BSSY.RECONVERGENT B1, `(.L_x_103) ;  /* 0x000000d000017945 */ /* 0x000fe20003800200 */
[----:B------:R-:W-:-:S04]  /*1eb0*/  IADD3 R3, P0, PT, R5, R3, RZ ;  /* 0x0000000305037210 */ /* 0x000fc80007f1e0ff */
[----:B------:R-:W-:Y:S01]  /*1ec0*/  LEA R20, P1, R3, R16, 0x2 ;  /* 0x0000001003147211 */ /* 0x000fe200078210ff */
[----:B------:R-:W-:-:S05]  /*1ed0*/  IMAD.X R28, R4, 0x1, R21, P0 ;  /* 0x00000001041c7824 */ /* 0x000fca00000e0615 */
[----:B------:R-:W-:Y:S01]  /*1ee0*/  LEA.HI.X R21, R3, R17, R28, 0x2, P1 ;  /* 0x0000001103157211 */ /* 0x000fe200008f141c */
        /* <DEDUP_REMOVED lines=8> */
.L_x_104:
[----:B------:R-:W-:Y:S05]  /*1f70*/  BSYNC.RECONVERGENT B1 ;  /* 0x0000000000017941 */ /* 0x000fea0003800200 */
.L_x_103:
[----:B-----5:R3:W-:Y:S01]  /*1f80*/  STG.E desc[UR4][R20.64], R3 ;  /* 0x0000000314007986 */ /* 0x0207e2000c101904 */
[----:B------:R-:W-:-:S13]  /*1f90*/  ISETP.NE.AND P0, PT, R0, 0x2, PT ;  /* 0x000000020000780c */ /* 0x000fda0003f05270 */
[----:B---3--:R-:W-:Y:S05]  /*1fa0*/  @!P0 BRA `(.L_x_68) ;  /* 0x00000000004c8947 */ /* 0x008fea0003800000 */
[----:B------:R-:W3:Y:S02]  /*1fb0*/  LDG.E R0, desc[UR4][R18.64+0x8] ;  /* 0x0000080412007981 */ /* 0x000ee4000c1e1900 */
[----:B---3--:R-:W-:-:S06]  /*1fc0*/  IMAD.WIDE R14, R0, 0x4, R14 ;  /* 0x00000004000e7825 */ /* 0x008fcc00078e020e */
[----:B------:R-:W3:Y:S01]  /*1fd0*/  LDG.E R15, desc[UR4][R14.64] ;  /* 0x000000040e0f7981 */ /* 0x000ee2000c1e1900 */
[----:B------:R-:W-:Y:S01]  /*1fe0*/  SHF.R.S32.HI R3, RZ, 0x1f, R0 ;  /* 0x0000001fff037819 */ /* 0x000fe20000011400 */
[----:B------:R-:W-:Y:S01]  /*1ff0*/  BSSY.RECONVERGENT B1, `(.L_x_105) ;  /* 0x000000d000017945 */ /* 0x000fe20003800200 */
[----:B------:R-:W-:-:S04]  /*2000*/  IADD3 R0, P0, PT, R5, R0, RZ ;  /* 0x0000000005007210 */ /* 0x000fc80007f1e0ff */
[----:B------:R-:W-:Y:S01]  /*2010*/  LEA R16, P1, R0, R16, 0x2 ;  /* 0x0000001000107211 */ /* 0x000fe200078210ff */
[----:B------:R-:W-:Y:S02]  /*2020*/  IMAD.X R4, R4, 0x1, R3, P0 ;  /* 0x0000000104047824 */ /* 0x000fe400000e0603 */
[----:B------:R-:W-:-:S03]  /*2030*/  IMAD.MOV.U32 R3, RZ, RZ, 0x1 ;  /* 0x00000001ff037424 */ /* 0x000fc600078e00ff */
[----:B------:R-:W-:Y:S01]  /*2040*/  LEA.HI.X R17, R0, R17, R4, 0x2, P1 ;  /* 0x0000001100117211 */ /* 0x000fe200008f1404 */
[----:B---3--:R-:W-:-:S05]  /*2050*/  IMAD R2, R15, 0x2, R2 ;  /* 0x000000020f027824 */ /* 0x008fca00078e0202 */
[----:B------:R-:W-:-:S13]  /*2060*/  ISETP.GE.AND P0, PT, R2, RZ, PT ;  /* 0x000000ff0200720c */ /* 0x000fda0003f06270 */
[----:B------:R-:W-:Y:S05]  /*2070*/  @!P0 BRA `(.L_x_106) ;  /* 0x0000000000108947 */ /* 0x000fea0003800000 */
[----:B------:R-:W-:Y:S01]  /*2080*/  ISETP.NE.AND P0, PT, R2, RZ, PT ;  /* 0x000000ff0200720c */ /* 0x000fe20003f05270 */
[----:B------:R-:W-:-:S12]  /*2090*/  IMAD.MOV.U32 R3, RZ, RZ, RZ ;  /* 0x000000ffff037224 */ /* 0x000fd800078e00ff */
[----:B------:R-:W-:Y:S05]  /*20a0*/  @P0 BRA `(.L_x_106) ;  /* 0x0000000000040947 */ /* 0x000fea0003800000 */
[----:B------:R3:W5:Y:S02]  /*20b0*/  LDG.E R3, desc[UR4][R12.64] ;  /* 0x000000040c037981 */ /* 0x000764000c1e1900 */
.L_x_106:
[----:B------:R-:W-:Y:S05]  /*20c0*/  BSYNC.RECONVERGENT B1 ;  /* 0x0000000000017941 */ /* 0x000fea0003800200 */
.L_x_105:
[----:B-----5:R0:W-:Y:S02]  /*20d0*/  STG.E desc[UR4][R16.64], R3 ;  /* 0x0000000310007986 */ /* 0x0201e4000c101904 */
.L_x_68:
[----:B0-----:R-:W-:Y:S05]  /*20e0*/  BSYNC.RECONVERGENT B0 ;  /* 0x0000000000007941 */ /* 0x001fea0003800200 */
.L_x_66:
[----:B------:R-:W0:Y:S01]  /*20f0*/  LDCU UR6, c[0x0][0x3b0] ;  /* 0x00007600ff0677ac */ /* 0x000e220008000800 */
[----:B------:R-:W-:Y:S01]  /*2100*/  BSSY.RECONVERGENT B1, `(.L_x_107) ;  /* 0x00000b0000017945 */ /* 0x000fe20003800200 */
[----:B------:R-:W-:Y:S01]  /*2110*/  SHF.R.S32.HI R0, RZ, 0x1f, R5 ;  /* 0x0000001fff007819 */ /* 0x000fe20000011405 */
[----:B------:R-:W1:Y:S01]  /*2120*/  LDCU.64 UR8, c[0x0][0x388] ;  /* 0x00007100ff0877ac */ /* 0x000e620008000a00 */
[----:B------:R-:W-:Y:S01]  /*2130*/  BAR.SYNC.DEFER_BLOCKING 0x0 ;  /* 0x0000000000007b1d */ /* 0x000fe20000010000 */
[----:B0-----:R-:W-:-:S13]  /*2140*/  ISETP.GE.AND P0, PT, R24, UR6, PT ;  /* 0x0000000618007c0c */ /* 0x001fda000bf06270 */
[----:B-1----:R-:W-:Y:S05]  /*2150*/  @P0 BRA `(.L_x_108) ;  /* 0x0000000800a80947 */ /* 0x002fea0003800000 */
[----:B------:R-:W-:Y:S01]  /*2160*/  IMAD.SHL.U32 R23, R24, 0x4, RZ ;  /* 0x0000000418177824 */ /* 0x000fe200078e00ff */
[----:B--2---:R-:W0:Y:S01]  /*2170*/  LDC.64 R2, c[0x0][0x380] ;  /* 0x0000e000ff027b82 */ /* 0x004e220000000a00 */
[----:B------:R-:W-:Y:S01]  /*2180*/  BSSY.RECONVERGENT B0, `(.L_x_109) ;  /* 0x0000063000007945 */ /* 0x000fe20003800200 */
[----:B------:R-:W-:-:S06]  /*2190*/  IMAD.MOV.U32 R4, RZ, RZ, RZ ;  /* 0x000000ffff047224 */ /* 0x000fcc00078e00ff */
[----:B---3--:R-:W1:Y:S01]  /*21a0*/  LDC R16, c[0x3][R23+0x32a0] ;  /* 0x00cca80017107b82 */ /* 0x008e620000000800 */
[----:B0-----:R-:W-:-:S04]  /*21b0*/  LEA R2, P2, R5, R2, 0x2 ;  /* 0x0000000205027211 */ /* 0x001fc800078410ff */
[----:B------:R-:W-:Y:S02]  /*21c0*/  LEA.HI.X R3, R5, R3, R0, 0x2, P2 ;  /* 0x0000000305037211 */ /* 0x000fe400010f1400 */
[----:B-1----:R-:W-:-:S13]  /*21d0*/  ISETP.GE.AND P1, PT, R16, 0x1, PT ;  /* 0x000000011000780c */ /* 0x002fda0003f26270 */
[----:B------:R-:W-:Y:S05]  /*21e0*/  @!P1 BRA `(.L_x_110) ;  /* 0x0000000400709947 */ /* 0x000fea0003800000 */
[----:B------:R0:W1:Y:S01]  /*21f0*/  LDC R17, c[0x3][R23] ;  /* 0x00c0000017117b82 */ /* 0x0000620000000800 */
[----:B------:R-:W-:Y:S01]  /*2200*/  ISETP.GE.U32.AND P2, PT, R16, 0x10, PT ;  /* 0x000000101000780c */ /* 0x000fe20003f46070 */
[----:B------:R-:W-:Y:S01]  /*2210*/  BSSY.RECONVERGENT B2, `(.L_x_111) ;  /* 0x0000027000027945 */ /* 0x000fe20003800200 */
[----:B------:R-:W-:Y:S02]  /*2220*/  IMAD.MOV.U32 R4, RZ, RZ, RZ ;  /* 0x000000ffff047224 */ /* 0x000fe400078e00ff */
[----:B----4-:R-:W-:-:S09]  /*2230*/  IMAD.MOV.U32 R18, RZ, RZ, RZ ;  /* 0x000000ffff127224 */ /* 0x010fd200078e00ff */
[----:B0-----:R-:W-:Y:S05]  /*2240*/  @!P2 BRA `(.L_x_112) ;  /* 0x00000000008ca947 */ /* 0x001fea0003800000 */
[----:B------:R-:W-:Y:S01]  /*2250*/  BSSY.RECONVERGENT B3, `(.L_x_113) ;  /* 0x0000021000037945 */ /* 0x000fe20003800200 */
[----:B------:R-:W-:Y:S02]  /*2260*/  IMAD.MOV.U32 R4, RZ, RZ, RZ ;  /* 0x000000ffff047224 */ /* 0x000fe400078e00ff */
[----:B------:R-:W-:-:S07]  /*2270*/  IMAD.MOV.U32 R18, RZ, RZ, RZ ;  /* 0x000000ffff127224 */ /* 0x000fce00078e00ff */
.L_x_114:
[----:B-1----:R-:W-:-:S04]  /*2280*/  IMAD.IADD R15, R17, 0x1, R18 ;  /* 0x00000001110f7824 */ /* 0x002fc800078e0212 */
[----:B------:R-:W-:-:S05]  /*2290*/  IMAD.WIDE R14, R15, 0x4, R2 ;  /* 0x000000040f0e7825 */ /* 0x000fca00078e0202 */
[----:B------:R-:W2:Y:S04]  /*22a0*/  LDG.E R19, desc[UR4][R14.64] ;  /* 0x000000040e137981 */ /* 0x000ea8000c1e1900 */
[----:B------:R-:W2:Y:S04]  /*22b0*/  LDG.E R20, desc[UR4][R14.64+0x4] ;  /* 0x000004040e147981 */ /* 0x000ea8000c1e1900 */
[----:B------:R-:W3:Y:S04]  /*22c0*/  LDG.E R26, desc[UR4][R14.64+0x8] ;  /* 0x000008040e1a7981 */ /* 0x000ee8000c1e1900 */
[----:B------:R-:W3:Y:S04]  /*22d0*/  LDG.E R21, desc[UR4][R14.64+0xc] ;  /* 0x00000c040e157981 */ /* 0x000ee8000c1e1900 */
[----:B------:R-:W4:Y:S04]  /*22e0*/  LDG.E R25, desc[UR4][R14.64+0x1c] ;  /* 0x00001c040e197981 */ /* 0x000f28000c1e1900 */
[----:B------:R-:W5:Y:S01]  /*22f0*/  LDG.E R27, desc[UR4][R14.64+0x3c] ;  /* 0x00003c040e1b7981 */ /* 0x000f62000c1e1900 */
[----:B--2---:R-:W-:-:S03]  /*2300*/  LOP3.LUT R19, R20, R19, R4, 0x96, !PT ;  /* 0x0000001314137212 */ /* 0x004fc600078e9604 */
[----:B------:R-:W2:Y:S04]  /*2310*/  LDG.E R4, desc[UR4][R14.64+0x10] ;  /* 0x000010040e047981 */ /* 0x000ea8000c1e1900 */
[----:B------:R-:W2:Y:S01]  /*2320*/  LDG.E R20, desc[UR4][R14.64+0x14] ;  /* 0x000014040e147981 */ /* 0x000ea2000c1e1900 */
[----:B---3--:R-:W-:-:S03]  /*2330*/  LOP3.LUT R19, R21, R26, R19, 0x96, !PT ;  /* 0x0000001a15137212 */ /* 0x008fc600078e9613 */
[----:B------:R-:W4:Y:S04]  /*2340*/  LDG.E R21, desc[UR4][R14.64+0x18] ;  /* 0x000018040e157981 */ /* 0x000f28000c1e1900 */
[----:B------:R-:W3:Y:S01]  /*2350*/  LDG.E R26, desc[UR4][R14.64+0x24] ;  /* 0x000024040e1a7981 */ /* 0x000ee2000c1e1900 */
[----:B--2---:R-:W-:-:S03]  /*2360*/  LOP3.LUT R4, R20, R4, R19, 0x96, !PT ;  /* 0x0000000414047212 */ /* 0x004fc600078e9613 */
[----:B------:R-:W3:Y:S01]  /*2370*/  LDG.E R20, desc[UR4][R14.64+0x20] ;  /* 0x000020040e147981 */ /* 0x000ee2000c1e1900 */
[----:B----4-:R-:W-:-:S03]  /*2380*/  LOP3.LUT R21, R25, R21, R4, 0x96, !PT ;  /* 0x0000001519157212 */ /* 0x010fc600078e9604 */
[----:B------:R-:W2:Y:S04]  /*2390*/  LDG.E R19, desc[UR4][R14.64+0x28] ;  /* 0x000028040e137981 */ /* 0x000ea8000c1e1900 */
[----:B------:R-:W2:Y:S04]  /*23a0*/  LDG.E R4, desc[UR4][R14.64+0x2c] ;  /* 0x00002c040e047981 */ /* 0x000ea8000c1e1900 */
[----:B------:R-:W4:Y:S01]  /*23b0*/  LDG.E R25, desc[UR4][R14.64+0x30] ;  /* 0x000030040e197981 */ /* 0x000f22000c1e1900 */
[----:B------:R-:W-:Y:S01]  /*23c0*/  VIADD R18, R18, 0x10 ;  /* 0x0000001012127836 */ /* 0x000fe20000000000 */
[----:B---3--:R-:W-:-:S02]  /*23d0*/  LOP3.LUT R21, R26, R20, R21, 0x96, !PT ;  /* 0x000000141a157212 */ /* 0x008fc400078e9615 */
[----:B------:R-:W4:Y:S04]  /*23e0*/  LDG.E R26, desc[UR4][R14.64+0x34] ;  /* 0x000034040e1a7981 */ /* 0x000f28000c1e1900 */
[----:B------:R-:W5:Y:S01]  /*23f0*/  LDG.E R20, desc[UR4][R14.64+0x38] ;  /* 0x000038040e147981 */ /* 0x000f62000c1e1900 */
[----:B--2---:R-:W-:Y:S02]  /*2400*/  LOP3.LUT R4, R4, R19, R21, 0x96, !PT ;  /* 0x0000001304047212 */ /* 0x004fe400078e9615 */
[----:B------:R-:W-:-:S04]  /*2410*/  LOP3.LUT R19, R16, 0x7ffffff0, RZ, 0xc0, !PT ;  /* 0x7ffffff010137812 */ /* 0x000fc800078ec0ff */
[----:B------:R-:W-:Y:S02]  /*2420*/  ISETP.NE.AND P2, PT, R18, R19, PT ;  /* 0x000000131200720c */ /* 0x000fe40003f45270 */
[----:B----4-:R-:W-:-:S04]  /*2430*/  LOP3.LUT R25, R26, R25, R4, 0x96, !PT ;  /* 0x000000191a197212 */ /* 0x010fc800078e9604 */
[----:B-----5:R-:W-:-:S07]  /*2440*/  LOP3.LUT R4, R27, R20, R25, 0x96, !PT ;  /* 0x000000141b047212 */ /* 0x020fce00078e9619 */
[----:B------:R-:W-:Y:S05]  /*2450*/  @P2 BRA `(.L_x_114) ;  /* 0xfffffffc00882947 */ /* 0x000fea000383ffff */
[----:B------:R-:W-:Y:S05]  /*2460*/  BSYNC.RECONVERGENT B3 ;  /* 0x0000000000037941 */ /* 0x000fea0003800200 */
.L_x_113:
[----:B------:R-:W-:-:S07]  /*2470*/  IMAD.MOV.U32 R18, RZ, RZ, R19 ;  /* 0x000000ffff127224 */ /* 0x000fce00078e0013 */
.L_x_112:
[----:B------:R-:W-:Y:S05]  /*2480*/  BSYNC.RECONVERGENT B2 ;  /* 0x0000000000027941 */ /* 0x000fea0003800200 */
.L_x_111:
[----:B------:R-:W-:-:S13]  /*2490*/  LOP3.LUT P2, R14, R16, 0xf, RZ, 0xc0, !PT ;  /* 0x0000000f100e7812 */ /* 0x000fda000784c0ff */
[----:B------:R-:W-:Y:S05]  /*24a0*/  @!P2 BRA `(.L_x_110) ;  /* 0x0000000000c0a947 */ /* 0x000fea0003800000 */
[----:B------:R-:W-:Y:S01]  /*24b0*/  ISETP.GE.U32.AND P2, PT, R14, 0x8, PT ;  /* 0x000000080e00780c */ /* 0x000fe20003f46070 */
[----:B------:R-:W-:-:S12]  /*24c0*/  BSSY.RECONVERGENT B2, `(.L_x_115) ;  /* 0x0000011000027945 */ /* 0x000fd80003800200 */
[----:B------:R-:W-:Y:S05]  /*24d0*/  @!P2 BRA `(.L_x_116) ;  /* 0x00000000003ca947 */ /* 0x000fea0003800000 */
[----:B-1----:R-:W-:-:S04]  /*24e0*/  IMAD.IADD R15, R17, 0x1, R18 ;  /* 0x00000001110f7824 */ /* 0x002fc800078e0212 */
[----:B------:R-:W-:-:S05]  /*24f0*/  IMAD.WIDE R14, R15, 0x4, R2 ;  /* 0x000000040f0e7825 */ /* 0x000fca00078e0202 */
[----:B------:R-:W2:Y:S04]  /*2500*/  LDG.E R19, desc[UR4][R14.64] ;  /* 0x000000040e137981 */ /* 0x000ea8000c1e1900 */
[----:B------:R-:W2:Y:S04]  /*2510*/  LDG.E R20, desc[UR4][R14.64+0x4] ;  /* 0x000004040e147981 */ /* 0x000ea8000c1e1900 */
[----:B------:R-:W2:Y:S04]  /*2520*/  LDG.E R21, desc[UR4][R14.64+0x8] ;  /* 0x000008040e157981 */ /* 0x000ea8000c1e1900 */
[----:B------:R-:W3:Y:S04]  /*2530*/  LDG.E R26, desc[UR4][R14.64+0x14] ;  /* 0x000014040e1a7981 */ /* 0x000ee8000c1e1900 */
[----:B------:R-:W3:Y:S04]  /*2540*/  LDG.E R25, desc[UR4][R14.64+0x18] ;  /* 0x000018040e197981 */ /* 0x000ee8000c1e1900 */
[----:B------:R-:W4:Y:S01]  /*2550*/  LDG.E R27, desc[UR4][R14.64+0x1c] ;  /* 0x00001c040e1b7981 */ /* 0x000f22000c1e1900 */
[----:B--2---:R-:W-:-:S03]  /*2560*/  LOP3.LUT R19, R21, R19, R20, 0x96, !PT ;  /* 0x0000001315137212 */ /* 0x004fc600078e9614 */
[----:B------:R-:W2:Y:S04]  /*2570*/  LDG.E R20, desc[UR4][R14.64+0xc] ;  /* 0x00000c040e147981 */ /* 0x000ea8000c1e1900 */
[----:B------:R-:W2:Y:S01]  /*2580*/  LDG.E R21, desc[UR4][R14.64+0x10] ;  /* 0x000010040e157981 */ /* 0x000ea2000c1e1900 */
[----:B------:R-:W-:Y:S01]  /*2590*/  VIADD R18, R18, 0x8 ;  /* 0x0000000812127836 */ /* 0x000fe20000000000 */
[----:B--2---:R-:W-:-:S04]  /*25a0*/  LOP3.LUT R19, R21, R19, R20, 0x96, !PT ;  /* 0x0000001315137212 */ /* 0x004fc800078e9614 */
[----:B---3--:R-:W-:-:S04]  /*25b0*/  LOP3.LUT R19, R25, R19, R26, 0x96, !PT ;  /* 0x0000001319137212 */ /* 0x008fc800078e961a */
[----:B----4-:R-:W-:-:S07]  /*25c0*/  LOP3.LUT R4, R4, R19, R27, 0x96, !PT ;  /* 0x0000001304047212 */ /* 0x010fce00078e961b */
.L_x_116:
[----:B------:R-:W-:Y:S05]  /*25d0*/  BSYNC.RECONVERGENT B2 ;  /* 0x0000000000027941 */ /* 0x000fea0003800200 */
.L_x_115:
[----:B------:R-:W-:-:S13]  /*25e0*/  LOP3.LUT P2, R14, R16, 0x7, RZ, 0xc0, !PT ;  /* 0x00000007100e7812 */ /* 0x000fda000784c0ff */
[----:B------:R-:W-:Y:S05]  /*25f0*/  @!P2 BRA `(.L_x_110) ;  /* 0x00000000006ca947 */ /* 0x000fea0003800000 */
[----:B------:R-:W-:Y:S01]  /*2600*/  ISETP.GE.U32.AND P2, PT, R14, 0x4, PT ;  /* 0x000000040e00780c */ /* 0x000fe20003f46070 */
[----:B------:R-:W-:Y:S01]  /*2610*/  BSSY.RECONVERGENT B2, `(.L_x_117) ;  /* 0x000000d000027945 */ /* 0x000fe20003800200 */
[----:B------:R-:W-:-:S04]  /*2620*/  LOP3.LUT R21, R16, 0x3, RZ, 0xc0, !PT ;  /* 0x0000000310157812 */ /* 0x000fc800078ec0ff */
        /* <DEDUP_REMOVED lines=11> */
.L_x_118:
[----:B------:R-:W-:Y:S05]  /*26e0*/  BSYNC.RECONVERGENT B2 ;  /* 0x0000000000027941 */ /* 0x000fea0003800200 */
.L_x_117:
        /* <DEDUP_REMOVED lines=12> */
.L_x_110:
[----:B------:R-:W-:Y:S05]  /*27b0*/  BSYNC.RECONVERGENT B0 ;  /* 0x0000000000007941 */ /* 0x000fea0003800200 */
.L_x_109:
[----:B------:R-:W-:Y:S05]  /*27c0*/  @!P1 BRA `(.L_x_108) ;  /* 0x00000004000c9947 */ /* 0x000fea0003800000 */
[----:B------:R-:W0:Y:S01]  /*27d0*/  LDC R23, c[0x3][R23] ;  /* 0x00c0000017177b82 */ /* 0x000e220000000800 */
[C---:B------:R-:W-:Y:S01]  /*27e0*/  ISETP.GE.U32.AND P2, PT, R16.reuse, 0x4, PT ;  /* 0x000000041000780c */ /* 0x040fe20003f46070 */
[----:B------:R-:W-:Y:S01]  /*27f0*/  BSSY.RECONVERGENT B0, `(.L_x_119) ;  /* 0x000002b000007945 */ /* 0x000fe20003800200 */
[----:B------:R-:W-:Y:S01]  /*2800*/  LOP3.LUT R21, R16, 0x3, RZ, 0xc0, !PT ;  /* 0x0000000310157812 */ /* 0x000fe200078ec0ff */
[----:B------:R-:W-:-:S03]  /*2810*/  IMAD.MOV.U32 R20, RZ, RZ, RZ ;  /* 0x000000ffff147224 */ /* 0x000fc600078e00ff */
[----:B------:R-:W-:-:S07]  /*2820*/  ISETP.NE.AND P1, PT, R21, RZ, PT ;  /* 0x000000ff1500720c */ /* 0x000fce0003f25270 */
[----:B------:R-:W-:Y:S06]  /*2830*/  @!P2 BRA `(.L_x_120) ;  /* 0x000000000098a947 */ /* 0x000fec0003800000 */
[----:B------:R-:W-:Y:S01]  /*2840*/  LOP3.LUT R20, R16, 0x7ffffffc, RZ, 0xc0, !PT ;  /* 0x7ffffffc10147812 */ /* 0x000fe200078ec0ff */
[----:B----4-:R-:W-:-:S07]  /*2850*/  IMAD.MOV.U32 R25, RZ, RZ, RZ ;  /* 0x000000ffff197224 */ /* 0x010fce00078e00ff */
.L_x_121:
[----:B0-2---:R-:W-:-:S04]  /*2860*/  IMAD.IADD R27, R23, 0x1, R25 ;  /* 0x00000001171b7824 */ /* 0x005fc800078e0219 */
[----:B------:R-:W-:-:S05]  /*2870*/  IMAD.WIDE R14, R27, 0x4, R2 ;  /* 0x000000041b0e7825 */ /* 0x000fca00078e0202 */
[----:B------:R-:W2:Y:S01]  /*2880*/  LDG.E R19, desc[UR4][R14.64] ;  /* 0x000000040e137981 */ /* 0x000ea2000c1e1900 */
[----:B-1----:R-:W-:-:S04]  /*2890*/  IADD3 R17, P2, PT, R5, R27, RZ ;  /* 0x0000001b05117210 */ /* 0x002fc80007f5e0ff */
[----:B------:R-:W-:Y:S02]  /*28a0*/  LEA.HI.X.SX32 R18, R27, R0, 0x1, P2 ;  /* 0x000000001b127211 */ /* 0x000fe400010f0eff */
[----:B------:R-:W-:-:S04]  /*28b0*/  LEA R16, P2, R17, UR8, 0x2 ;  /* 0x0000000811107c11 */ /* 0x000fc8000f8410ff */
[----:B------:R-:W-:Y:S02]  /*28c0*/  LEA.HI.X R17, R17, UR9, R18, 0x2, P2 ;  /* 0x0000000911117c11 */ /* 0x000fe400090f1412 */
[----:B--2---:R-:W-:-:S05]  /*28d0*/  LOP3.LUT R29, R19, R4, RZ, 0x3c, !PT ;  /* 0x00000004131d7212 */ /* 0x004fca00078e3cff */
[----:B------:R-:W-:Y:S04]  /*28e0*/  STG.E desc[UR4][R16.64], R29 ;  /* 0x0000001d10007986 */ /* 0x000fe8000c101904 */
        /* <DEDUP_REMOVED lines=8> */
[----:B0-----:R-:W2:Y:S01]  /*2970*/  LDG.E R19, desc[UR4][R14.64+0x8] ;  /* 0x000008040e137981 */ /* 0x001ea2000c1e1900 */
[----:B------:R-:W-:-:S05]  /*2980*/  VIADD R28, R27, 0x2 ;  /* 0x000000021b1c7836 */ /* 0x000fca0000000000 */
[----:B------:R-:W-:-:S04]  /*2990*/  IADD3 R17, P2, PT, R5, R28, RZ ;  /* 0x0000001c05117210 */ /* 0x000fc80007f5e0ff */
[----:B------:R-:W-:Y:S02]  /*29a0*/  LEA.HI.X.SX32 R28, R28, R0, 0x1, P2 ;  /* 0x000000001c1c7211 */ /* 0x000fe400010f0eff */
[----:B------:R-:W-:-:S04]  /*29b0*/  LEA R16, P2, R17, UR8, 0x2 ;  /* 0x0000000811107c11 */ /* 0x000fc8000f8410ff */
[----:B------:R-:W-:Y:S02]  /*29c0*/  LEA.HI.X R17, R17, UR9, R28, 0x2, P2 ;  /* 0x0000000911117c11 */ /* 0x000fe400090f141c */
[----:B--2---:R-:W-:-:S05]  /*29d0*/  LOP3.LUT R29, R19, R4, RZ, 0x3c, !PT ;  /* 0x00000004131d7212 */ /* 0x004fca00078e3cff */
[----:B------:R2:W-:Y:S04]  /*29e0*/  STG.E desc[UR4][R16.64], R29 ;  /* 0x0000001d10007986 */ /* 0x0005e8000c101904 */
[----:B------:R-:W3:Y:S01]  /*29f0*/  LDG.E R28, desc[UR4][R14.64+0xc] ;  /* 0x00000c040e1c7981 */ /* 0x000ee2000c1e1900 */
[----:B------:R-:W-:Y:S02]  /*2a00*/  VIADD R27, R27, 0x3 ;  /* 0x000000031b1b7836 */ /* 0x000fe40000000000 */
[----:B------:R-:W-:-:S03]  /*2a10*/  VIADD R25, R25, 0x4 ;  /* 0x0000000419197836 */ /* 0x000fc60000000000 */
[----:B------:R-:W-:-:S04]  /*2a20*/  IADD3 R19, P2, PT, R5, R27, RZ ;  /* 0x0000001b05137210 */ /* 0x000fc80007f5e0ff */
[----:B------:R-:W-:Y:S02]  /*2a30*/  LEA.HI.X.SX32 R26, R27, R0, 0x1, P2 ;  /* 0x000000001b1a7211 */ /* 0x000fe400010f0eff */
[----:B------:R-:W-:-:S04]  /*2a40*/  LEA R18, P2, R19, UR8, 0x2 ;  /* 0x0000000813127c11 */ /* 0x000fc8000f8410ff */
[----:B------:R-:W-:Y:S02]  /*2a50*/  LEA.HI.X R19, R19, UR9, R26, 0x2, P2 ;  /* 0x0000000913137c11 */ /* 0x000fe400090f141a */
[----:B------:R-:W-:Y:S02]  /*2a60*/  ISETP.NE.AND P2, PT, R25, R20, PT ;  /* 0x000000141900720c */ /* 0x000fe40003f45270 */
[----:B---3--:R-:W-:-:S05]  /*2a70*/  LOP3.LUT R27, R28, R4, RZ, 0x3c, !PT ;  /* 0x000000041c1b7212 */ /* 0x008fca00078e3cff */
[----:B------:R2:W-:Y:S06]  /*2a80*/  STG.E desc[UR4][R18.64], R27 ;  /* 0x0000001b12007986 */ /* 0x0005ec000c101904 */
[----:B------:R-:W-:Y:S05]  /*2a90*/  @P2 BRA `(.L_x_121) ;  /* 0xfffffffc00702947 */ /* 0x000fea000383ffff */
.L_x_120:
[----:B------:R-:W-:Y:S05]  /*2aa0*/  BSYNC.RECONVERGENT B0 ;  /* 0x0000000000007941 */ /* 0x000fea0003800200 */
.L_x_119:
[----:B------:R-:W-:Y:S05]  /*2ab0*/  @!P1 BRA `(.L_x_108) ;  /* 0x0000000000509947 */ /* 0x000fea0003800000 */
[----:B0-----:R-:W-:Y:S01]  /*2ac0*/  IMAD.IADD R23, R23, 0x1, R20 ;  /* 0x0000000117177824 */ /* 0x001fe200078e0214 */
[----:B------:R-:W0:Y:S03]  /*2ad0*/  LDCU.64 UR6, c[0x0][0x388] ;  /* 0x00007100ff0677ac */ /* 0x000e260008000a00 */
[----:B------:R-:W-:-:S05]  /*2ae0*/  IMAD.WIDE R2, R23, 0x4, R2 ;  /* 0x0000000417027825 */ /* 0x000fca00078e0202 */
[----:B-12---:R-:W2:Y:S01]  /*2af0*/  LDG.E R17, desc[UR4][R2.64] ;  /* 0x0000000402117981 */ /* 0x006ea2000c1e1900 */
[----:B------:R-:W-:-:S04]  /*2b00*/  IADD3 R15, P1, PT, R5, R23, RZ ;  /* 0x00000017050f7210 */ /* 0x000fc80007f3e0ff */
[----:B------:R-:W-:Y:S02]  /*2b10*/  LEA.HI.X.SX32 R16, R23, R0, 0x1, P1 ;  /* 0x0000000017107211 */ /* 0x000fe400008f0eff */
[----:B0-----:R-:W-:-:S04]  /*2b20*/  LEA R14, P1, R15, UR6, 0x2 ;  /* 0x000000060f0e7c11 */ /* 0x001fc8000f8210ff */
[----:B------:R-:W-:Y:S02]  /*2b30*/  LEA.HI.X R15, R15, UR7, R16, 0x2, P1 ;  /* 0x000000070f0f7c11 */ /* 0x000fe400088f1410 */
[----:B------:R-:W-:Y:S02]  /*2b40*/  ISETP.NE.AND P1, PT, R21, 0x1, PT ;  /* 0x000000011500780c */ /* 0x000fe40003f25270 */
[----:B--2---:R-:W-:-:S05]  /*2b50*/  LOP3.LUT R17, R17, R4, RZ, 0x3c, !PT ;  /* 0x0000000411117212 */ /* 0x004fca00078e3cff */
[----:B------:R0:W-:Y:S06]  /*2b60*/  STG.E desc[UR4][R14.64], R17 ;  /* 0x000000110e007986 */ /* 0x0001ec000c101904 */
[----:B------:R-:W-:Y:S05]  /*2b70*/  @!P1 BRA `(.L_x_108) ;  /* 0x0000000000209947 */ /* 0x000fea0003800000 */
[----:B0-----:R-:W2:Y:S01]  /*2b80*/  LDG.E R17, desc[UR4][R2.64+0x4] ;  /* 0x0000040402117981 */ /* 0x001ea2000c1e1900 */
[----:B------:R-:W-:Y:S02]  /*2b90*/  ISETP.NE.AND P1, PT, R21, 0x2, PT ;  /* 0x000000021500780c */ /* 0x000fe40003f25270 */
[----:B--2---:R-:W-:-:S05]  /*2ba0*/  LOP3.LUT R17, R17, R4, RZ, 0x3c, !PT ;  /* 0x0000000411117212 */ /* 0x004fca00078e3cff */
[----:B------:R0:W-:Y:S06]  /*2bb0*/  STG.E desc[UR4][R14.64+0x4], R17 ;  /* 0x000004110e007986 */ /* 0x0001ec000c101904 */
[----:B------:R-:W-:Y:S05]  /*2bc0*/  @!P1 BRA `(.L_x_108) ;  /* 0x00000000000c9947 */ /* 0x000fea0003800000 */
[----:B------:R-:W0:Y:S02]  /*2bd0*/  LDG.E R3, desc[UR4][R2.64+0x8] ;  /* 0x0000080402037981 */ /* 0x000e24000c1e1900 */
[----:B0-----:R-:W-:-:S05]  /*2be0*/  LOP3.LUT R17, R3, R4, RZ, 0x3c, !PT ;  /* 0x0000000403117212 */ /* 0x001fca00078e3cff */
[----:B------:R0:W-:Y:S02]  /*2bf0*/  STG.E desc[UR4][R14.64+0x8], R17 ;  /* 0x000008110e007986 */ /* 0x0001e4000c101904 */
.L_x_108:
[----:B------:R-:W-:Y:S05]  /*2c00*/  BSYNC.RECONVERGENT B1 ;  /* 0x0000000000017941 */ /* 0x000fea0003800200 */
.L_x_107:
[----:B------:R-:W5:Y:S01]  /*2c10*/  LDCU UR6, c[0x0][0x3b4] ;  /* 0x00007680ff0677ac */ /* 0x000f620008000800 */
[----:B--2---:R-:W2:Y:S01]  /*2c20*/  LDC.64 R2, c[0x0][0x398] ;  /* 0x0000e600ff027b82 */ /* 0x004ea20000000a00 */
[----:B------:R-:W-:Y:S01]  /*2c30*/  BSSY.RECONVERGENT B1, `(.L_x_122) ;  /* 0x00000b0000017945 */ /* 0x000fe20003800200 */
[----:B------:R-:W0:Y:S06]  /*2c40*/  LDCU.64 UR8, c[0x0][0x388] ;  /* 0x00007100ff0877ac */ /* 0x000e2c0008000a00 */
[----:B------:R-:W-:Y:S01]  /*2c50*/  BAR.SYNC.DEFER_BLOCKING 0x0 ;  /* 0x0000000000007b1d */ /* 0x000fe20000010000 */
[----:B-----5:R-:W-:-:S02]  /*2c60*/  ISETP.GE.AND P2, PT, R24, UR6, PT ;  /* 0x0000000618007c0c */ /* 0x020fc4000bf46270 */
[----:B--2---:R-:W-:-:S04]  /*2c70*/  LEA R2, P1, R7, R2, 0x2 ;  /* 0x0000000207027211 */ /* 0x004fc800078210ff */
[----:B------:R-:W-:-:S07]  /*2c80*/  LEA.HI.X R3, R7, R3, R8, 0x2, P1 ;  /* 0x0000000307037211 */ /* 0x000fce00008f1408 */
[----:B0-----:R-:W-:Y:S05]  /*2c90*/  @P2 BRA `(.L_x_123) ;  /* 0x0000000800a42947 */ /* 0x001fea0003800000 */
[----:B---34-:R-:W2:Y:S01]  /*2ca0*/  LDG.E R12, desc[UR4][R12.64] ;  /* 0x000000040c0c7981 */ /* 0x018ea2000c1e1900 */
[----:B------:R-:W0:Y:S01]  /*2cb0*/  LDC R4, c[0x3][R6+0x1e60] ;  /* 0x00c7980006047b82 */ /* 0x000e220000000800 */
[----:B------:R-:W-:Y:S01]  /*2cc0*/  IMAD.MOV.U32 R7, RZ, RZ, 0x1 ;  /* 0x00000001ff077424 */ /* 0x000fe200078e00ff */
[----:B------:R-:W-:Y:S01]  /*2cd0*/  BSSY.RECONVERGENT B0, `(.L_x_124) ;  /* 0x000009b000007945 */ /* 0x000fe20003800200 */
[----:B0-----:R-:W-:Y:S02]  /*2ce0*/  ISETP.GE.AND P1, PT, R4, 0x1, PT ;  /* 0x000000010400780c */ /* 0x001fe40003f26270 */
[----:B--2---:R-:W-:-:S11]  /*2cf0*/  IMAD R8, R12, -0x2, R7 ;  /* 0xfffffffe0c087824 */ /* 0x004fd600078e0207 */
[----:B------:R-:W-:Y:S05]  /*2d00*/  @!P1 BRA `(.L_x_125) ;  /* 0x00000008005c9947 */ /* 0x000fea0003800000 */
[----:B------:R0:W2:Y:S01]  /*2d10*/  LDC R13, c[0x3][R6+0xa20] ;  /* 0x00c28800060d7b82 */ /* 0x0000a20000000800 */
[C---:B------:R-:W-:Y:S01]  /*2d20*/  ISETP.GE.U32.AND P1, PT, R4.reuse, 0x8, PT ;  /* 0x000000080400780c */ /* 0x040fe20003f26070 */
[----:B------:R-:W-:Y:S01]  /*2d30*/  BSSY.RECONVERGENT B2, `(.L_x_126) ;  /* 0x0000044000027945 */ /* 0x000fe20003800200 */
[----:B------:R-:W-:Y:S01]  /*2d40*/  LOP3.LUT R23, R4, 0x7, RZ, 0xc0, !PT ;  /* 0x0000000704177812 */ /* 0x000fe200078ec0ff */
[----:B------:R-:W-:-:S10]  /*2d50*/  IMAD.MOV.U32 R26, RZ, RZ, RZ ;  /* 0x000000ffff1a7224 */ /* 0x000fd400078e00ff */
[----:B0-----:R-:W-:Y:S05]  /*2d60*/  @!P1 BRA `(.L_x_127) ;  /* 0x0000000400009947 */ /* 0x001fea0003800000 */
[----:B------:R-:W-:Y:S01]  /*2d70*/  BSSY.RECONVERGENT B3, `(.L_x_127) ;  /* 0x000003f000037945 */ /* 0x000fe20003800200 */
[----:B------:R-:W-:-:S07]  /*2d80*/  IMAD.MOV.U32 R6, RZ, RZ, RZ ;  /* 0x000000ffff067224 */ /* 0x000fce00078e00ff */
.L_x_128:
[----:B------:R-:W0:Y:S01]  /*2d90*/  LDC.64 R14, c[0x0][0x3a8] ;  /* 0x0000ea00ff0e7b82 */ /* 0x000e220000000a00 */
[----:B-12---:R-:W-:-:S04]  /*2da0*/  IMAD.IADD R17, R13, 0x1, R6 ;  /* 0x000000010d117824 */ /* 0x006fc800078e0206 */
[----:B0-----:R-:W-:-:S05]  /*2db0*/  IMAD.WIDE R14, R17, 0x4, R14 ;  /* 0x00000004110e7825 */ /* 0x001fca00078e020e */
[----:B------:R-:W2:Y:S04]  /*2dc0*/  LDG.E R16, desc[UR4][R14.64] ;  /* 0x000000040e107981 */ /* 0x000ea8000c1e1900 */
[----:B------:R-:W3:Y:S04]  /*2dd0*/  LDG.E R17, desc[UR4][R14.64+0x8] ;  /* 0x000008040e117981 */ /* 0x000ee8000c1e1900 */
[----:B------:R-:W4:Y:S04]  /*2de0*/  LDG.E R18, desc[UR4][R14.64+0xc] ;  /* 0x00000c040e127981 */ /* 0x000f28000c1e1900 */
[----:B------:R-:W5:Y:S04]  /*2df0*/  LDG.E R27, desc[UR4][R14.64+0x10] ;  /* 0x000010040e1b7981 */ /* 0x000f68000c1e1900 */
[----:B------:R-:W5:Y:S04]  /*2e00*/  LDG.E R28, desc[UR4][R14.64+0x4] ;  /* 0x000004040e1c7981 */ /* 0x000f68000c1e1900 */
[----:B------:R-:W5:Y:S01]  /*2e10*/  LDG.E R29, desc[UR4][R14.64+0x18] ;  /* 0x000018040e1d7981 */ /* 0x000f62000c1e1900 */
[----:B--2---:R-:W-:-:S04]  /*2e20*/  IADD3 R19, P1, PT, R5, R16, RZ ;  /* 0x0000001005137210 */ /* 0x004fc80007f3e0ff */
[----:B------:R-:W-:Y:S02]  /*2e30*/  LEA.HI.X.SX32 R16, R16, R0, 0x1, P1 ;  /* 0x0000000010107211 */ /* 0x000fe400008f0eff */
[----:B------:R-:W-:-:S04]  /*2e40*/  LEA R20, P1, R19, UR8, 0x2 ;  /* 0x0000000813147c11 */ /* 0x000fc8000f8210ff */
[----:B------:R-:W-:Y:S02]  /*2e50*/  LEA.HI.X R21, R19, UR9, R16, 0x2, P1 ;  /* 0x0000000913157c11 */ /* 0x000fe400088f1410 */
[C---:B---3--:R-:W-:Y:S02]  /*2e60*/  IADD3 R25, P1, PT, R5.reuse, R17, RZ ;  /* 0x0000001105197210 */ /* 0x048fe40007f3e0ff */
[----:B----4-:R-:W-:Y:S01]  /*2e70*/  IADD3 R19, P2, PT, R5, R18, RZ ;  /* 0x0000001205137210 */ /* 0x010fe20007f5e0ff */
[----:B------:R5:W2:Y:S01]  /*2e80*/  LDG.E R20, desc[UR4][R20.64] ;  /* 0x0000000414147981 */ /* 0x000aa2000c1e1900 */
[----:B------:R-:W-:Y:S02]  /*2e90*/  LEA.HI.X.SX32 R26, R17, R0, 0x1, P1 ;  /* 0x00000000111a7211 */ /* 0x000fe400008f0eff */
[----:B------:R-:W-:-:S04]  /*2ea0*/  LEA R16, P1, R25, UR8, 0x2 ;  /* 0x0000000819107c11 */ /* 0x000fc8000f8210ff */
[----:B------:R-:W-:Y:S02]  /*2eb0*/  LEA.HI.X R17, R25, UR9, R26, 0x2, P1 ;  /* 0x0000000919117c11 */ /* 0x000fe400088f141a */
[----:B------:R-:W-:Y:S02]  /*2ec0*/  LEA.HI.X.SX32 R26, R18, R0, 0x1, P2 ;  /* 0x00000000121a7211 */ /* 0x000fe400010f0eff */
[C---:B------:R-:W-:Y:S02]  /*2ed0*/  LEA R18, P1, R19.reuse, UR8, 0x2 ;  /* 0x0000000813127c11 */ /* 0x040fe4000f8210ff */
[----:B------:R-:W2:Y:S02]  /*2ee0*/  LDG.E R17, desc[UR4][R16.64] ;  /* 0x0000000410117981 */ /* 0x000ea4000c1e1900 */
[----:B------:R-:W-:Y:S02]  /*2ef0*/  LEA.HI.X R19, R19, UR9, R26, 0x2, P1 ;  /* 0x0000000913137c11 */ /* 0x000fe400088f141a */
[----:B------:R-:W3:Y:S04]  /*2f00*/  LDG.E R26, desc[UR4][R14.64+0x14] ;  /* 0x000014040e1a7981 */ /* 0x000ee8000c1e1900 */
[----:B------:R-:W2:Y:S01]  /*2f10*/  LDG.E R18, desc[UR4][R18.64] ;  /* 0x0000000412127981 */ /* 0x000ea2000c1e1900 */
[----:B-----5:R-:W-:-:S04]  /*2f20*/  IADD3 R21, P1, PT, R5, R27, RZ ;  /* 0x0000001b05157210 */ /* 0x020fc80007f3e0ff */
[----:B------:R-:W-:Y:S02]  /*2f30*/  LEA.HI.X.SX32 R27, R27, R0, 0x1, P1 ;  /* 0x000000001b1b7211 */ /* 0x000fe400008f0eff */
[----:B--2---:R-:W-:Y:S02]  /*2f40*/  IADD3 R25, PT, PT, R18, R20, R17 ;  /* 0x0000001412197210 */ /* 0x004fe40007ffe011 */
[----:B------:R-:W-:-:S04]  /*2f50*/  LEA R20, P1, R21, UR8, 0x2 ;  /* 0x0000000815147c11 */ /* 0x000fc8000f8210ff */
[----:B------:R-:W-:Y:S02]  /*2f60*/  LEA.HI.X R21, R21, UR9, R27, 0x2, P1 ;  /* 0x0000000915157c11 */ /* 0x000fe400088f141b */
[----:B---3--:R-:W-:-:S04]  /*2f70*/  IADD3 R27, P1, PT, R5, R26, RZ ;  /* 0x0000001a051b7210 */ /* 0x008fc80007f3e0ff */
[----:B------:R-:W-:Y:S02]  /*2f80*/  LEA.HI.X.SX32 R26, R26, R0, 0x1, P1 ;  /* 0x000000001a1a7211 */ /* 0x000fe400008f0eff */
[----:B------:R-:W-:-:S04]  /*2f90*/  LEA R16, P1, R27, UR8, 0x2 ;  /* 0x000000081b107c11 */ /* 0x000fc8000f8210ff */
[----:B------:R-:W-:Y:S02]  /*2fa0*/  LEA.HI.X R17, R27, UR9, R26, 0x2, P1 ;  /* 0x000000091b117c11 */ /* 0x000fe400088f141a */
[----:B------:R-:W-:Y:S01]  /*2fb0*/  IADD3 R19, P1, PT, R5, R28, RZ ;  /* 0x0000001c05137210 */ /* 0x000fe20007f3e0ff */
[----:B------:R-:W2:Y:S03]  /*2fc0*/  LDG.E R26, desc[UR4][R20.64] ;  /* 0x00000004141a7981 */ /* 0x000ea6000c1e1900 */
[----:B------:R-:W-:Y:S01]  /*2fd0*/  LEA.HI.X.SX32 R28, R28, R0, 0x1, P1 ;  /* 0x000000001c1c7211 */ /* 0x000fe200008f0eff */
[----:B------:R0:W2:Y:S01]  /*2fe0*/  LDG.E R27, desc[UR4][R16.64] ;  /* 0x00000004101b7981 */ /* 0x0000a2000c1e1900 */
[----:B------:R-:W-:-:S04]  /*2ff0*/  LEA R18, P1, R19, UR8, 0x2 ;  /* 0x0000000813127c11 */ /* 0x000fc8000f8210ff */
[----:B------:R-:W-:Y:S02]  /*3000*/  LEA.HI.X R19, R19, UR9, R28, 0x2, P1 ;  /* 0x0000000913137c11 */ /* 0x000fe400088f141c */
[----:B------:R-:W3:Y:S01]  /*3010*/  LDG.E R28, desc[UR4][R14.64+0x1c] ;  /* 0x00001c040e1c7981 */ /* 0x000ee2000c1e1900 */
[----:B0-----:R-:W-:-:S03]  /*3020*/  IADD3 R16, P1, PT, R5, R29, RZ ;  /* 0x0000001d05107210 */ /* 0x001fc60007f3e0ff */
[----:B------:R-:W4:Y:S01]  /*3030*/  LDG.E R18, desc[UR4][R18.64] ;  /* 0x0000000412127981 */ /* 0x000f22000c1e1900 */
[----:B------:R-:W-:Y:S02]  /*3040*/  LEA.HI.X.SX32 R29, R29, R0, 0x1, P1 ;  /* 0x000000001d1d7211 */ /* 0x000fe400008f0eff */
[----:B------:R-:W-:-:S04]  /*3050*/  LEA R20, P1, R16, UR8, 0x2 ;  /* 0x0000000810147c11 */ /* 0x000fc8000f8210ff */
[----:B------:R-:W-:-:S05]  /*3060*/  LEA.HI.X R21, R16, UR9, R29, 0x2, P1 ;  /* 0x0000000910157c11 */ /* 0x000fca00088f141d */
[----:B------:R-:W5:Y:S01]  /*3070*/  LDG.E R20, desc[UR4][R20.64] ;  /* 0x0000000414147981 */ /* 0x000f62000c1e1900 */
[----:B---3--:R-:W-:-:S04]  /*3080*/  IADD3 R17, P1, PT, R5, R28, RZ ;  /* 0x0000001c05117210 */ /* 0x008fc80007f3e0ff */
[----:B------:R-:W-:Y:S02]  /*3090*/  LEA.HI.X.SX32 R28, R28, R0, 0x1, P1 ;  /* 0x000000001c1c7211 */ /* 0x000fe400008f0eff */
[----:B------:R-:W-:-:S04]  /*30a0*/  LEA R16, P1, R17, UR8, 0x2 ;  /* 0x0000000811107c11 */ /* 0x000fc8000f8210ff */
[----:B------:R-:W-:-:S05]  /*30b0*/  LEA.HI.X R17, R17, UR9, R28, 0x2, P1 ;  /* 0x0000000911117c11 */ /* 0x000fca00088f141c */
[----:B------:R-:W5:Y:S01]  /*30c0*/  LDG.E R16, desc[UR4][R16.64] ;  /* 0x0000000410107981 */ /* 0x000f62000c1e1900 */
[----:B--2---:R-:W-:Y:S01]  /*30d0*/  IADD3 R25, PT, PT, R27, R25, R26 ;  /* 0x000000191b197210 */ /* 0x004fe20007ffe01a */
[----:B------:R-:W-:Y:S01]  /*30e0*/  VIADD R6, R6, 0x8 ;  /* 0x0000000806067836 */ /* 0x000fe20000000000 */
[----:B------:R-:W-:-:S04]  /*30f0*/  LOP3.LUT R26, R4, 0x7ffffff8, RZ, 0xc0, !PT ;  /* 0x7ffffff8041a7812 */ /* 0x000fc800078ec0ff */
[----:B------:R-:W-:Y:S02]  /*3100*/  ISETP.NE.AND P1, PT, R6, R26, PT ;  /* 0x0000001a0600720c */ /* 0x000fe40003f25270 */
[----:B-----5:R-:W-:-:S05]  /*3110*/  IADD3 R25, PT, PT, R16, R25, R20 ;  /* 0x0000001910197210 */ /* 0x020fca0007ffe014 */
[----:B----4-:R-:W-:-:S04]  /*3120*/  IMAD.IADD R15, R18, 0x1, R25 ;  /* 0x00000001120f7824 */ /* 0x010fc800078e0219 */
[----:B------:R-:W-:-:S05]  /*3130*/  IMAD.SHL.U32 R15, R15, 0x2, RZ ;  /* 0x000000020f0f7824 */ /* 0x000fca00078e00ff */
[----:B------:R-:W-:Y:S01]  /*3140*/  IADD3 R8, PT, PT, R8, 0x8, -R15 ;  /* 0x0000000808087810 */ /* 0x000fe20007ffe80f */
[----:B------:R-:W-:Y:S06]  /*3150*/  @P1 BRA `(.L_x_128) ;  /* 0xfffffffc000c1947 */ /* 0x000fec000383ffff */
[----:B------:R-:W-:Y:S05]  /*3160*/  BSYNC.RECONVERGENT B3 ;  /* 0x0000000000037941 */ /* 0x000fea0003800200 */
.L_x_127:
[----:B------:R-:W-:Y:S05]  /*3170*/  BSYNC.RECONVERGENT B2 ;  /* 0x0000000000027941 */ /* 0x000fea0003800200 */
.L_x_126:
[----:B------:R-:W-:-:S13]  /*3180*/  ISETP.NE.AND P1, PT, R23, RZ, PT ;  /* 0x000000ff1700720c */ /* 0x000fda0003f25270 */
[----:B------:R-:W-:Y:S05]  /*3190*/  @!P1 BRA `(.L_x_125) ;  /* 0x0000000400389947 */ /* 0x000fea0003800000 */
[----:B------:R-:W-:Y:S01]  /*31a0*/  ISETP.GE.U32.AND P1, PT, R23, 0x4, PT ;  /* 0x000000041700780c */ /* 0x000fe20003f26070 */
[----:B------:R-:W-:-:S12]  /*31b0*/  BSSY.RECONVERGENT B2, `(.L_x_129) ;  /* 0x0000023000027945 */ /* 0x000fd80003800200 */
[----:B------:R-:W-:Y:S05]  /*31c0*/  @!P1 BRA `(.L_x_130) ;  /* 0x0000000000849947 */ /* 0x000fea0003800000 */
[----:B------:R-:W0:Y:S01]  /*31d0*/  LDC.64 R14, c[0x0][0x3a8] ;  /* 0x0000ea00ff0e7b82 */ /* 0x000e220000000a00 */
[----:B-12---:R-:W-:Y:S01]  /*31e0*/  IMAD.IADD R17, R13, 0x1, R26 ;  /* 0x000000010d117824 */ /* 0x006fe200078e021a */
        /* <DEDUP_REMOVED lines=11> */
[----:B------:R-:W-:Y:S02]  /*32a0*/  LEA.HI.X.SX32 R28, R17, R0, 0x1, P2 ;  /* 0x00000000111c7211 */ /* 0x000fe400010f0eff */
[----:B------:R-:W-:Y:S01]  /*32b0*/  LEA R16, P1, R23, UR6, 0x2 ;  /* 0x0000000617107c11 */ /* 0x000fe2000f8210ff */
[----:B------:R-:W2:Y:S01]  /*32c0*/  LDG.E R20, desc[UR4][R20.64] ;  /* 0x0000000414147981 */ /* 0x000ea2000c1e1900 */
[----:B----4-:R-:W-:-:S02]  /*32d0*/  IADD3 R19, P2, PT, R5, R18, RZ ;  /* 0x0000001205137210 */ /* 0x010fc40007f5e0ff */
[----:B------:R-:W-:Y:S02]  /*32e0*/  LEA.HI.X R17, R23, UR7, R28, 0x2, P1 ;  /* 0x0000000717117c11 */ /* 0x000fe400088f141c */
[----:B------:R-:W-:Y:S02]  /*32f0*/  LEA.HI.X.SX32 R18, R18, R0, 0x1, P2 ;  /* 0x0000000012127211 */ /* 0x000fe400010f0eff */
[----:B0-----:R-:W-:Y:S02]  /*3300*/  LEA R14, P2, R19, UR6, 0x2 ;  /* 0x00000006130e7c11 */ /* 0x001fe4000f8410ff */
[----:B-----5:R-:W-:Y:S01]  /*3310*/  IADD3 R23, P1, PT, R5, R6, RZ ;  /* 0x0000000605177210 */ /* 0x020fe20007f3e0ff */
[----:B------:R-:W2:Y:S01]  /*3320*/  LDG.E R17, desc[UR4][R16.64] ;  /* 0x0000000410117981 */ /* 0x000ea2000c1e1900 */
[----:B------:R-:W-:Y:S02]  /*3330*/  LEA.HI.X R15, R19, UR7, R18, 0x2, P2 ;  /* 0x00000007130f7c11 */ /* 0x000fe400090f1412 */
[----:B------:R-:W-:-:S02]  /*3340*/  LEA.HI.X.SX32 R6, R6, R0, 0x1, P1 ;  /* 0x0000000006067211 */ /* 0x000fc400008f0eff */
[C---:B------:R-:W-:Y:S01]  /*3350*/  LEA R18, P1, R23.reuse, UR6, 0x2 ;  /* 0x0000000617127c11 */ /* 0x040fe2000f8210ff */
[----:B------:R-:W2:Y:S03]  /*3360*/  LDG.E R14, desc[UR4][R14.64] ;  /* 0x000000040e0e7981 */ /* 0x000ea6000c1e1900 */
[----:B------:R-:W-:-:S05]  /*3370*/  LEA.HI.X R19, R23, UR7, R6, 0x2, P1 ;  /* 0x0000000717137c11 */ /* 0x000fca00088f1406 */
[----:B------:R-:W3:Y:S01]  /*3380*/  LDG.E R18, desc[UR4][R18.64] ;  /* 0x0000000412127981 */ /* 0x000ee2000c1e1900 */
[----:B------:R-:W-:Y:S01]  /*3390*/  VIADD R26, R26, 0x4 ;  /* 0x000000041a1a7836 */ /* 0x000fe20000000000 */
[----:B--2---:R-:W-:-:S05]  /*33a0*/  IADD3 R21, PT, PT, R14, R20, R17 ;  /* 0x000000140e157210 */ /* 0x004fca0007ffe011 */
[----:B---3--:R-:W-:-:S04]  /*33b0*/  IMAD.IADD R21, R18, 0x1, R21 ;  /* 0x0000000112157824 */ /* 0x008fc800078e0215 */
[----:B------:R-:W-:-:S05]  /*33c0*/  IMAD.SHL.U32 R21, R21, 0x2, RZ ;  /* 0x0000000215157824 */ /* 0x000fca00078e00ff */
[----:B------:R-:W-:-:S07]  /*33d0*/  IADD3 R8, PT, PT, R8, 0x4, -R21 ;  /* 0x0000000408087810 */ /* 0x000fce0007ffe815 */
.L_x_130:
[----:B------:R-:W-:Y:S05]  /*33e0*/  BSYNC.RECONVERGENT B2 ;  /* 0x0000000000027941 */ /* 0x000fea0003800200 */
.L_x_129:
[----:B------:R-:W-:-:S13]  /*33f0*/  LOP3.LUT P1, R6, R4, 0x3, RZ, 0xc0, !PT ;  /* 0x0000000304067812 */ /* 0x000fda000782c0ff */
[----:B------:R-:W-:Y:S05]  /*3400*/  @!P1 BRA `(.L_x_125) ;  /* 0x00000000009c9947 */ /* 0x000fea0003800000 */
[----:B------:R-:W-:Y:S01]  /*3410*/  ISETP.NE.AND P2, PT, R6, 0x1, PT ;  /* 0x000000010600780c */ /* 0x000fe20003f45270 */
[----:B------:R-:W-:Y:S01]  /*3420*/  BSSY.RECONVERGENT B2, `(.L_x_131) ;  /* 0x0000018000027945 */ /* 0x000fe20003800200 */
[----:B------:R-:W-:-:S04]  /*3430*/  LOP3.LUT R4, R4, 0x1, RZ, 0xc0, !PT ;  /* 0x0000000104047812 */ /* 0x000fc800078ec0ff */
[----:B------:R-:W-:-:S07]  /*3440*/  ISETP.NE.U32.AND P1, PT, R4, 0x1, PT ;  /* 0x000000010400780c */ /* 0x000fce0003f25070 */
[----:B------:R-:W-:Y:S06]  /*3450*/  @!P2 BRA `(.L_x_132) ;  /* 0x000000000050a947 */ /* 0x000fec0003800000 */
[----:B------:R-:W0:Y:S01]  /*3460*/  LDC.64 R14, c[0x0][0x3a8] ;  /* 0x0000ea00ff0e7b82 */ /* 0x000e220000000a00 */
[----:B--2---:R-:W-:Y:S01]  /*3470*/  IMAD.IADD R19, R13, 0x1, R26 ;  /* 0x000000010d137824 */ /* 0x004fe200078e021a */
[----:B------:R-:W2:Y:S03]  /*3480*/  LDCU.64 UR6, c[0x0][0x388] ;  /* 0x00007100ff0677ac */ /* 0x000ea60008000a00 */
[----:B0-----:R-:W-:-:S05]  /*3490*/  IMAD.WIDE R18, R19, 0x4, R14 ;  /* 0x0000000413127825 */ /* 0x001fca00078e020e */
[----:B------:R-:W3:Y:S04]  /*34a0*/  LDG.E R4, desc[UR4][R18.64] ;  /* 0x0000000412047981 */ /* 0x000ee8000c1e1900 */
[----:B------:R-:W1:Y:S01]  /*34b0*/  LDG.E R16, desc[UR4][R18.64+0x4] ;  /* 0x0000040412107981 */ /* 0x000e62000c1e1900 */
[C---:B---3--:R-:W-:Y:S02]  /*34c0*/  IADD3 R6, P3, PT, R5.reuse, R4, RZ ;  /* 0x0000000405067210 */ /* 0x048fe40007f7e0ff */
[----:B-1----:R-:W-:Y:S02]  /*34d0*/  IADD3 R17, P2, PT, R5, R16, RZ ;  /* 0x0000001005117210 */ /* 0x002fe40007f5e0ff */
[-C--:B------:R-:W-:Y:S02]  /*34e0*/  LEA.HI.X.SX32 R15, R4, R0.reuse, 0x1, P3 ;  /* 0x00000000040f7211 */ /* 0x080fe400018f0eff */
[----:B------:R-:W-:-:S02]  /*34f0*/  LEA.HI.X.SX32 R4, R16, R0, 0x1, P2 ;  /* 0x0000000010047211 */ /* 0x000fc400010f0eff */
[C---:B--2---:R-:W-:Y:S02]  /*3500*/  LEA R16, P2, R17.reuse, UR6, 0x2 ;  /* 0x0000000611107c11 */ /* 0x044fe4000f8410ff */
        /* <DEDUP_REMOVED lines=9> */
.L_x_132:
[----:B------:R-:W-:Y:S05]  /*35a0*/  BSYNC.RECONVERGENT B2 ;  /* 0x0000000000027941 */ /* 0x000fea0003800200 */
.L_x_131:
[----:B------:R-:W-:Y:S05]  /*35b0*/  @P1 BRA `(.L_x_125) ;  /* 0x0000000000301947 */ /* 0x000fea0003800000 */
[----:B------:R-:W0:Y:S01]  /*35c0*/  LDC.64 R14, c[0x0][0x3a8] ;  /* 0x0000ea00ff0e7b82 */ /* 0x000e220000000a00 */
[----:B--2---:R-:W-:Y:S01]  /*35d0*/  IMAD.IADD R13, R13, 0x1, R26 ;  /* 0x000000010d0d7824 */ /* 0x004fe200078e021a */
[----:B------:R-:W2:Y:S03]  /*35e0*/  LDCU.64 UR6, c[0x0][0x388] ;  /* 0x00007100ff0677ac */ /* 0x000ea60008000a00 */
[----:B0-----:R-:W-:-:S06]  /*35f0*/  IMAD.WIDE R14, R13, 0x4, R14 ;  /* 0x000000040d0e7825 */ /* 0x001fcc00078e020e */
[----:B------:R-:W3:Y:S02]  /*3600*/  LDG.E R14, desc[UR4][R14.64] ;  /* 0x000000040e0e7981 */ /* 0x000ee4000c1e1900 */
[----:B---3--:R-:W-:-:S04]  /*3610*/  IADD3 R5, P1, PT, R5, R14, RZ ;  /* 0x0000000e05057210 */ /* 0x008fc80007f3e0ff */
[----:B------:R-:W-:Y:S02]  /*3620*/  LEA.HI.X.SX32 R0, R14, R0, 0x1, P1 ;  /* 0x000000000e007211 */ /* 0x000fe400008f0eff */
[----:B--2---:R-:W-:-:S04]  /*3630*/  LEA R4, P1, R5, UR6, 0x2 ;  /* 0x0000000605047c11 */ /* 0x004fc8000f8210ff */
[----:B------:R-:W-:-:S06]  /*3640*/  LEA.HI.X R5, R5, UR7, R0, 0x2, P1 ;  /* 0x0000000705057c11 */ /* 0x000fcc00088f1400 */
[----:B------:R-:W2:Y:S02]  /*3650*/  LDG.E R5, desc[UR4][R4.64] ;  /* 0x0000000404057981 */ /* 0x000ea4000c1e1900 */
[----:B--2---:R-:W-:-:S04]  /*3660*/  IMAD R8, R5, -0x2, R8 ;  /* 0xfffffffe05087824 */ /* 0x004fc800078e0208 */
[----:B------:R-:W-:-:S07]  /*3670*/  VIADD R8, R8, 0x1 ;  /* 0x0000000108087836 */ /* 0x000fce0000000000 */
.L_x_125:
[----:B------:R-:W-:Y:S05]  /*3680*/  BSYNC.RECONVERGENT B0 ;  /* 0x0000000000007941 */ /* 0x000fea0003800200 */
.L_x_124:
[----:B------:R-:W-:-:S13]  /*3690*/  ISETP.GE.AND P1, PT, R8, 0x1, PT ;  /* 0x000000010800780c */ /* 0x000fda0003f26270 */
[----:B------:R-:W-:-:S04]  /*36a0*/  @P1 LEA R4, P2, R24, R2, 0x2 ;  /* 0x0000000218041211 */ /* 0x000fc800078410ff */
[----:B------:R-:W-:-:S05]  /*36b0*/  @P1 LEA.HI.X R5, R24, R3, R9, 0x2, P2 ;  /* 0x0000000318051211 */ /* 0x000fca00010f1409 */
[----:B------:R0:W-:Y:S01]  /*36c0*/  @P1 STG.E desc[UR4][R4.64], RZ ;  /* 0x000000ff04001986 */ /* 0x0001e2000c101904 */
[----:B------:R-:W-:Y:S05]  /*36d0*/  @P1 BRA `(.L_x_123) ;  /* 0x0000000000141947 */ /* 0x000fea0003800000 */
[----:B------:R-:W-:Y:S02]  /*36e0*/  ISETP.GT.AND P1, PT, R8, -0x1, PT ;  /* 0xffffffff0800780c */ /* 0x000fe40003f24270 */
[----:B0-----:R-:W-:-:S04]  /*36f0*/  LEA R4, P2, R24, R2, 0x2 ;  /* 0x0000000218047211 */ /* 0x001fc800078410ff */
[----:B------:R-:W-:-:S07]  /*3700*/  LEA.HI.X R5, R24, R3, R9, 0x2, P2 ;  /* 0x0000000318057211 */ /* 0x000fce00010f1409 */
[----:B------:R0:W-:Y:S04]  /*3710*/  @!P1 STG.E desc[UR4][R4.64], R7 ;  /* 0x0000000704009986 */ /* 0x0001e8000c101904 */
[----:B------:R0:W-:Y:S02]  /*3720*/  @P1 STG.E desc[UR4][R4.64], R12 ;  /* 0x0000000c04001986 */ /* 0x0001e4000c101904 */
.L_x_123:
[----:B------:R-:W-:Y:S05]  /*3730*/  BSYNC.RECONVERGENT B1 ;  /* 0x0000000000017941 */ /* 0x000fea0003800200 */
.L_x_122:
[----:B------:R-:W-:Y:S06]  /*3740*/  BAR.SYNC.DEFER_BLOCKING 0x0 ;  /* 0x0000000000007b1d */ /* 0x000fec0000010000 */
[----:B------:R-:W-:Y:S04]  /*3750*/  BSSY.RECONVERGENT B0, `(.L_x_133) ;  /* 0x00000a1000007945 */ /* 0x000fe80003800200 */
[----:B------:R-:W-:Y:S05]  /*3760*/  @P0 BRA `(.L_x_134) ;  /* 0x00000008007c0947 */ /* 0x000fea0003800000 */
[----:B------:R-:W-:-:S06]  /*3770*/  IMAD.SHL.U32 R0, R24, 0x4, RZ ;  /* 0x0000000418007824 */ /* 0x000fcc00078e00ff */
[----:B------:R-:W5:Y:S02]  /*3780*/  LDC R0, c[0x3][R0+0x32a0] ;  /* 0x00cca80000007b82 */ /* 0x000f640000000800 */
[----:B-----5:R-:W-:-:S13]  /*3790*/  ISETP.GE.AND P0, PT, R0, 0x1, PT ;  /* 0x000000010000780c */ /* 0x020fda0003f06270 */
[----:B------:R-:W-:Y:S05]  /*37a0*/  @!P0 BRA `(.L_x_134) ;  /* 0x00000008006c8947 */ /* 0x000fea0003800000 */
[----:B0-234-:R0:W5:Y:S01]  /*37b0*/  LDG.E.64 R12, desc[UR4][R10.64] ;  /* 0x000000040a0c7981 */ /* 0x01d162000c1e1b00 */
        /* <DEDUP_REMOVED lines=9> */
[----:B------:R-:W-:-:S07]  /*3850*/  IMAD.MOV.U32 R28, RZ, RZ, RZ ;  /* 0x000000ffff1c7224 */ /* 0x000fce00078e00ff */
.L_x_137:
[----:B-1---5:R-:W-:-:S05]  /*3860*/  IMAD.WIDE.U32 R16, R6, 0x4, R12 ;  /* 0x0000000406107825 */ /* 0x022fca00078e000c */
[----:B------:R-:W2:Y:S04]  /*3870*/  LDG.E R27, desc[UR4][R16.64] ;  /* 0x00000004101b7981 */ /* 0x000ea8000c1e1900 */
[----:B------:R-:W3:Y:S04]  /*3880*/  LDG.E R15, desc[UR4][R16.64+0x4] ;  /* 0x00000404100f7981 */ /* 0x000ee8000c1e1900 */
[----:B------:R-:W4:Y:S04]  /*3890*/  LDG.E R21, desc[UR4][R16.64+0x8] ;  /* 0x0000080410157981 */ /* 0x000f28000c1e1900 */
[----:B------:R-:W4:Y:S04]  /*38a0*/  LDG.E R23, desc[UR4][R16.64+0xc] ;  /* 0x00000c0410177981 */ /* 0x000f28000c1e1900 */
[----:B------:R-:W4:Y:S04]  /*38b0*/  LDG.E R19, desc[UR4][R16.64+0x10] ;  /* 0x0000100410137981 */ /* 0x000f28000c1e1900 */
[----:B------:R-:W4:Y:S04]  /*38c0*/  LDG.E R7, desc[UR4][R16.64+0x14] ;  /* 0x0000140410077981 */ /* 0x000f28000c1e1900 */
[----:B------:R-:W4:Y:S01]  /*38d0*/  LDG.E R29, desc[UR4][R16.64+0x34] ;  /* 0x00003404101d7981 */ /* 0x000f22000c1e1900 */
[----:B--2---:R-:W-:-:S04]  /*38e0*/  IMAD.WIDE R26, R27, 0x4, R2 ;  /* 0x000000041b1a7825 */ /* 0x004fc800078e0202 */
[--C-:B---3--:R-:W-:Y:S02]  /*38f0*/  IMAD.WIDE R14, R15, 0x4, R2.reuse ;  /* 0x000000040f0e7825 */ /* 0x108fe400078e0202 */
[----:B------:R-:W2:Y:S04]  /*3900*/  LDG.E R26, desc[UR4][R26.64] ;  /* 0x000000041a1a7981 */ /* 0x000ea8000c1e1900 */
[----:B------:R0:W2:Y:S01]  /*3910*/  LDG.E R25, desc[UR4][R14.64] ;  /* 0x000000040e197981 */ /* 0x0000a2000c1e1900 */
[----:B----4-:R-:W-:-:S05]  /*3920*/  IMAD.WIDE R20, R21, 0x4, R2 ;  /* 0x0000000415147825 */ /* 0x010fca00078e0202 */
[----:B------:R-:W3:Y:S01]  /*3930*/  LDG.E R8, desc[UR4][R20.64] ;  /* 0x0000000414087981 */ /* 0x000ee2000c1e1900 */
[----:B0-----:R-:W-:-:S03]  /*3940*/  IMAD.WIDE R14, R23, 0x4, R2 ;  /* 0x00000004170e7825 */ /* 0x001fc600078e0202 */
[----:B------:R-:W4:Y:S04]  /*3950*/  LDG.E R23, desc[UR4][R16.64+0x24] ;  /* 0x0000240410177981 */ /* 0x000f28000c1e1900 */
[----:B------:R0:W3:Y:S01]  /*3960*/  LDG.E R27, desc[UR4][R14.64] ;  /* 0x000000040e1b7981 */ /* 0x0000e2000c1e1900 */
[----:B------:R-:W-:-:S03]  /*3970*/  IMAD.WIDE R18, R19, 0x4, R2 ;  /* 0x0000000413127825 */ /* 0x000fc600078e0202 */
[----:B------:R-:W4:Y:S04]  /*3980*/  LDG.E R20, desc[UR4][R16.64+0x1c] ;  /* 0x00001c0410147981 */ /* 0x000f28000c1e1900 */
[----:B------:R-:W4:Y:S01]  /*3990*/  LDG.E R21, desc[UR4][R16.64+0x20] ;  /* 0x0000200410157981 */ /* 0x000f22000c1e1900 */
[----:B0-----:R-:W-:-:S03]  /*39a0*/  IMAD.WIDE R14, R7, 0x4, R2 ;  /* 0x00000004070e7825 */ /* 0x001fc600078e0202 */
[----:B------:R-:W4:Y:S04]  /*39b0*/  LDG.E R7, desc[UR4][R18.64] ;  /* 0x0000000412077981 */ /* 0x000f28000c1e1900 */
[----:B------:R-:W4:Y:S04]  /*39c0*/  LDG.E R18, desc[UR4][R14.64] ;  /* 0x000000040e127981 */ /* 0x000f28000c1e1900 */
[----:B------:R-:W4:Y:S04]  /*39d0*/  LDG.E R19, desc[UR4][R16.64+0x18] ;  /* 0x0000180410137981 */ /* 0x000f28000c1e1900 */
[----:B------:R-:W4:Y:S04]  /*39e0*/  LDG.E R14, desc[UR4][R16.64+0x2c] ;  /* 0x00002c04100e7981 */ /* 0x000f28000c1e1900 */
[----:B------:R-:W4:Y:S01]  /*39f0*/  LDG.E R15, desc[UR4][R16.64+0x38] ;  /* 0x00003804100f7981 */ /* 0x000f22000c1e1900 */
[----:B--2---:R-:W-:-:S03]  /*3a00*/  LOP3.LUT R26, R25, R26, R28, 0x96, !PT ;  /* 0x0000001a191a7212 */ /* 0x004fc600078e961c */
[----:B------:R-:W2:Y:S01]  /*3a10*/  LDG.E R25, desc[UR4][R16.64+0x28] ;  /* 0x0000280410197981 */ /* 0x000ea2000c1e1900 */
[----:B---3--:R-:W-:-:S03]  /*3a20*/  LOP3.LUT R8, R27, R8, R26, 0x96, !PT ;  /* 0x000000081b087212 */ /* 0x008fc600078e961a */
[----:B------:R-:W3:Y:S04]  /*3a30*/  LDG.E R27, desc[UR4][R16.64+0x30] ;  /* 0x00003004101b7981 */ /* 0x000ee8000c1e1900 */
[----:B------:R-:W3:Y:S01]  /*3a40*/  LDG.E R17, desc[UR4][R16.64+0x3c] ;  /* 0x00003c0410117981 */ /* 0x000ee2000c1e1900 */
[----:B----4-:R-:W-:Y:S01]  /*3a50*/  LOP3.LUT R7, R18, R7, R8, 0x96, !PT ;  /* 0x0000000712077212 */ /* 0x010fe200078e9608 */
[----:B------:R-:W-:-:S05]  /*3a60*/  IMAD.WIDE R18, R19, 0x4, R2 ;  /* 0x0000000413127825 */ /* 0x000fca00078e0202 */
[----:B------:R0:W4:Y:S02]  /*3a70*/  LDG.E R8, desc[UR4][R18.64] ;  /* 0x0000000412087981 */ /* 0x000124000c1e1900 */
[----:B0-----:R-:W-:-:S04]  /*3a80*/  IMAD.WIDE R18, R20, 0x4, R2 ;  /* 0x0000000414127825 */ /* 0x001fc800078e0202 */
[--C-:B------:R-:W-:Y:S02]  /*3a90*/  IMAD.WIDE R20, R21, 0x4, R2.reuse ;  /* 0x0000000415147825 */ /* 0x100fe400078e0202 */
[----:B------:R-:W4:Y:S04]  /*3aa0*/  LDG.E R18, desc[UR4][R18.64] ;  /* 0x0000000412127981 */ /* 0x000f28000c1e1900 */
[----:B------:R0:W4:Y:S02]  /*3ab0*/  LDG.E R19, desc[UR4][R20.64] ;  /* 0x0000000414137981 */ /* 0x000124000c1e1900 */
[----:B0-----:R-:W-:-:S05]  /*3ac0*/  IMAD.WIDE R20, R23, 0x4, R2 ;  /* 0x0000000417147825 */ /* 0x001fca00078e0202 */
[----:B------:R2:W4:Y:S01]  /*3ad0*/  LDG.E R23, desc[UR4][R20.64] ;  /* 0x0000000414177981 */ /* 0x000522000c1e1900 */
[----:B------:R-:W-:-:S06]  /*3ae0*/  IMAD.WIDE R28, R29, 0x4, R2 ;  /* 0x000000041d1c7825 */ /* 0x000fcc00078e0202 */
[----:B------:R-:W4:Y:S01]  /*3af0*/  LDG.E R29, desc[UR4][R28.64] ;  /* 0x000000041c1d7981 */ /* 0x000f22000c1e1900 */
[----:B--2---:R-:W-:-:S05]  /*3b00*/  IMAD.WIDE R20, R25, 0x4, R2 ;  /* 0x0000000419147825 */ /* 0x004fca00078e0202 */
[----:B------:R0:W2:Y:S02]  /*3b10*/  LDG.E R25, desc[UR4][R20.64] ;  /* 0x0000000414197981 */ /* 0x0000a4000c1e1900 */
[----:B0-----:R-:W-:-:S04]  /*3b20*/  IMAD.WIDE R20, R14, 0x4, R2 ;  /* 0x000000040e147825 */ /* 0x001fc800078e0202 */
[--C-:B---3--:R-:W-:Y:S02]  /*3b30*/  IMAD.WIDE R26, R27, 0x4, R2.reuse ;  /* 0x000000041b1a7825 */ /* 0x108fe400078e0202 */
[----:B------:R-:W2:Y:S02]  /*3b40*/  LDG.E R20, desc[UR4][R20.64] ;  /* 0x0000000414147981 */ /* 0x000ea4000c1e1900 */
[--C-:B------:R-:W-:Y:S02]  /*3b50*/  IMAD.WIDE R14, R15, 0x4, R2.reuse ;  /* 0x000000040f0e7825 */ /* 0x100fe400078e0202 */
[----:B------:R-:W3:Y:S02]  /*3b60*/  LDG.E R26, desc[UR4][R26.64] ;  /* 0x000000041a1a7981 */ /* 0x000ee4000c1e1900 */
[----:B------:R-:W-:Y:S02]  /*3b70*/  IMAD.WIDE R16, R17, 0x4, R2 ;  /* 0x0000000411107825 */ /* 0x000fe400078e0202 */
[----:B------:R-:W3:Y:S04]  /*3b80*/  LDG.E R14, desc[UR4][R14.64] ;  /* 0x000000040e0e7981 */ /* 0x000ee8000c1e1900 */
[----:B------:R-:W3:Y:S01]  /*3b90*/  LDG.E R16, desc[UR4][R16.64] ;  /* 0x0000000410107981 */ /* 0x000ee2000c1e1900 */
[----:B------:R-:W-:-:S05]  /*3ba0*/  VIADD R6, R6, 0x10 ;  /* 0x0000001006067836 */ /* 0x000fca0000000000 */
[----:B------:R-:W-:Y:S02]  /*3bb0*/  ISETP.NE.AND P0, PT, R6, R5, PT ;  /* 0x000000050600720c */ /* 0x000fe40003f05270 */
[----:B----4-:R-:W-:-:S04]  /*3bc0*/  LOP3.LUT R8, R18, R8, R7, 0x96, !PT ;  /* 0x0000000812087212 */ /* 0x010fc800078e9607 */
[----:B------:R-:W-:-:S04]  /*3bd0*/  LOP3.LUT R8, R23, R19, R8, 0x96, !PT ;  /* 0x0000001317087212 */ /* 0x000fc800078e9608 */
[----:B--2---:R-:W-:-:S04]  /*3be0*/  LOP3.LUT R8, R20, R25, R8, 0x96, !PT ;  /* 0x0000001914087212 */ /* 0x004fc800078e9608 */
[----:B---3--:R-:W-:-:S04]  /*3bf0*/  LOP3.LUT R7, R29, R26, R8, 0x96, !PT ;  /* 0x0000001a1d077212 */ /* 0x008fc800078e9608 */
[----:B------:R-:W-:Y:S01]  /*3c00*/  LOP3.LUT R28, R16, R14, R7, 0x96, !PT ;  /* 0x0000000e101c7212 */ /* 0x000fe200078e9607 */
[----:B------:R-:W-:Y:S06]  /*3c10*/  @P0 BRA `(.L_x_137) ;  /* 0xfffffffc00100947 */ /* 0x000fec000383ffff */
.L_x_136:
[----:B------:R-:W-:Y:S05]  /*3c20*/  BSYNC.RECONVERGENT B1 ;  /* 0x0000000000017941 */ /* 0x000fea0003800200 */
.L_x_135:
[----:B------:R-:W-:Y:S04]  /*3c30*/  BSSY.RECONVERGENT B1, `(.L_x_138) ;  /* 0x000004e000017945 */ /* 0x000fe80003800200 */
[----:B------:R-:W-:Y:S05]  /*3c40*/  @!P1 BRA `(.L_x_139) ;  /* 0x0000000400309947 */ /* 0x000fea0003800000 */
[----:B------:R-:W-:Y:S01]  /*3c50*/  ISETP.GE.U32.AND P0, PT, R4, 0x8, PT ;  /* 0x000000080400780c */ /* 0x000fe20003f06070 */
[----:B------:R-:W-:Y:S01]  /*3c60*/  BSSY.RECONVERGENT B2, `(.L_x_140) ;  /* 0x0000022000027945 */ /* 0x000fe20003800200 */
[----:B------:R-:W-:-:S04]  /*3c70*/  LOP3.LUT R8, R0, 0x7, RZ, 0xc0, !PT ;  /* 0x0000000700087812 */ /* 0x000fc800078ec0ff */
[----:B------:R-:W-:-:S07]  /*3c80*/  ISETP.NE.AND P1, PT, R8, RZ, PT ;  /* 0x000000ff0800720c */ /* 0x000fce0003f25270 */
[----:B------:R-:W-:Y:S06]  /*3c90*/  @!P0 BRA `(.L_x_141) ;  /* 0x0000000000788947 */ /* 0x000fec0003800000 */
[----:B-1---5:R-:W-:-:S05]  /*3ca0*/  IMAD.WIDE.U32 R16, R5, 0x4, R12 ;  /* 0x0000000405107825 */ /* 0x022fca00078e000c */
[----:B------:R-:W2:Y:S04]  /*3cb0*/  LDG.E R27, desc[UR4][R16.64] ;  /* 0x00000004101b7981 */ /* 0x000ea8000c1e1900 */
[----:B------:R-:W3:Y:S04]  /*3cc0*/  LDG.E R19, desc[UR4][R16.64+0x4] ;  /* 0x0000040410137981 */ /* 0x000ee8000c1e1900 */
[----:B------:R-:W4:Y:S04]  /*3cd0*/  LDG.E R7, desc[UR4][R16.64+0x8] ;  /* 0x0000080410077981 */ /* 0x000f28000c1e1900 */
[----:B------:R-:W4:Y:S04]  /*3ce0*/  LDG.E R29, desc[UR4][R16.64+0x10] ;  /* 0x00001004101d7981 */ /* 0x000f28000c1e1900 */
[----:B------:R-:W4:Y:S04]  /*3cf0*/  LDG.E R15, desc[UR4][R16.64+0xc] ;  /* 0x00000c04100f7981 */ /* 0x000f28000c1e1900 */
[----:B------:R-:W4:Y:S04]  /*3d00*/  LDG.E R21, desc[UR4][R16.64+0x14] ;  /* 0x0000140410157981 */ /* 0x000f28000c1e1900 */
[----:B------:R-:W4:Y:S04]  /*3d10*/  LDG.E R25, desc[UR4][R16.64+0x18] ;  /* 0x0000180410197981 */ /* 0x000f28000c1e1900 */
[----:B------:R0:W4:Y:S01]  /*3d20*/  LDG.E R23, desc[UR4][R16.64+0x1c] ;  /* 0x00001c0410177981 */ /* 0x000122000c1e1900 */
[----:B--2---:R-:W-:-:S04]  /*3d30*/  IMAD.WIDE R26, R27, 0x4, R2 ;  /* 0x000000041b1a7825 */ /* 0x004fc800078e0202 */
[--C-:B---3--:R-:W-:Y:S02]  /*3d40*/  IMAD.WIDE R18, R19, 0x4, R2.reuse ;  /* 0x0000000413127825 */ /* 0x108fe400078e0202 */
[----:B------:R-:W2:Y:S02]  /*3d50*/  LDG.E R26, desc[UR4][R26.64] ;  /* 0x000000041a1a7981 */ /* 0x000ea4000c1e1900 */
[--C-:B----4-:R-:W-:Y:S02]  /*3d60*/  IMAD.WIDE R6, R7, 0x4, R2.reuse ;  /* 0x0000000407067825 */ /* 0x110fe400078e0202 */
[----:B------:R-:W2:Y:S02]  /*3d70*/  LDG.E R19, desc[UR4][R18.64] ;  /* 0x0000000412137981 */ /* 0x000ea4000c1e1900 */
[--C-:B0-----:R-:W-:Y:S02]  /*3d80*/  IMAD.WIDE R16, R29, 0x4, R2.reuse ;  /* 0x000000041d107825 */ /* 0x101fe400078e0202 */
[----:B------:R0:W2:Y:S02]  /*3d90*/  LDG.E R4, desc[UR4][R6.64] ;  /* 0x0000000406047981 */ /* 0x0000a4000c1e1900 */
[----:B------:R-:W-:-:S02]  /*3da0*/  IMAD.WIDE R14, R15, 0x4, R2 ;  /* 0x000000040f0e7825 */ /* 0x000fc400078e0202 */
[----:B------:R-:W3:Y:S02]  /*3db0*/  LDG.E R16, desc[UR4][R16.64] ;  /* 0x0000000410107981 */ /* 0x000ee4000c1e1900 */
[--C-:B------:R-:W-:Y:S02]  /*3dc0*/  IMAD.WIDE R20, R21, 0x4, R2.reuse ;  /* 0x0000000415147825 */ /* 0x100fe400078e0202 */
[----:B------:R1:W3:Y:S02]  /*3dd0*/  LDG.E R29, desc[UR4][R14.64] ;  /* 0x000000040e1d7981 */ /* 0x0002e4000c1e1900 */
[--C-:B0-----:R-:W-:Y:S02]  /*3de0*/  IMAD.WIDE R6, R25, 0x4, R2.reuse ;  /* 0x0000000419067825 */ /* 0x101fe400078e0202 */
[----:B------:R-:W4:Y:S02]  /*3df0*/  LDG.E R21, desc[UR4][R20.64] ;  /* 0x0000000414157981 */ /* 0x000f24000c1e1900 */
[----:B-1----:R-:W-:-:S02]  /*3e00*/  IMAD.WIDE R14, R23, 0x4, R2 ;  /* 0x00000004170e7825 */ /* 0x002fc400078e0202 */
[----:B------:R-:W4:Y:S04]  /*3e10*/  LDG.E R23, desc[UR4][R6.64] ;  /* 0x0000000406177981 */ /* 0x000f28000c1e1900 */
[----:B------:R-:W4:Y:S01]  /*3e20*/  LDG.E R25, desc[UR4][R14.64] ;  /* 0x000000040e197981 */ /* 0x000f22000c1e1900 */
[----:B------:R-:W-:Y:S01]  /*3e30*/  VIADD R5, R5, 0x8 ;  /* 0x0000000805057836 */ /* 0x000fe20000000000 */
[----:B--2---:R-:W-:-:S04]  /*3e40*/  LOP3.LUT R4, R4, R26, R19, 0x96, !PT ;  /* 0x0000001a04047212 */ /* 0x004fc800078e9613 */
[----:B---3--:R-:W-:-:S04]  /*3e50*/  LOP3.LUT R4, R16, R4, R29, 0x96, !PT ;  /* 0x0000000410047212 */ /* 0x008fc800078e961d */
[----:B----4-:R-:W-:-:S04]  /*3e60*/  LOP3.LUT R23, R23, R4, R21, 0x96, !PT ;  /* 0x0000000417177212 */ /* 0x010fc800078e9615 */
[----:B------:R-:W-:-:S07]  /*3e70*/  LOP3.LUT R28, R28, R23, R25, 0x96, !PT ;  /* 0x000000171c1c7212 */ /* 0x000fce00078e9619 */
.L_x_141:
[----:B------:R-:W-:Y:S05]  /*3e80*/  BSYNC.RECONVERGENT B2 ;  /* 0x0000000000027941 */ /* 0x000fea0003800200 */
.L_x_140:
[----:B------:R-:W-:Y:S05]  /*3e90*/  @!P1 BRA `(.L_x_139) ;  /* 0x00000000009c9947 */ /* 0x000fea0003800000 */
[----:B------:R-:W-:Y:S01]  /*3ea0*/  ISETP.GE.U32.AND P0, PT, R8, 0x4, PT ;  /* 0x000000040800780c */ /* 0x000fe20003f06070 */
[----:B------:R-:W-:Y:S01]  /*3eb0*/  BSSY.RECONVERGENT B2, `(.L_x_142) ;  /* 0x0000014000027945 */ /* 0x000fe20003800200 */
[----:B------:R-:W-:-:S04]  /*3ec0*/  LOP3.LUT R0, R0, 0x3, RZ, 0xc0, !PT ;  /* 0x0000000300007812 */ /* 0x000fc800078ec0ff */
[----:B------:R-:W-:-:S07]  /*3ed0*/  ISETP.NE.AND P1, PT, R0, RZ, PT ;  /* 0x000000ff0000720c */ /* 0x000fce0003f25270 */
[----:B------:R-:W-:Y:S06]  /*3ee0*/  @!P0 BRA `(.L_x_143) ;  /* 0x0000000000408947 */ /* 0x000fec0003800000 */
[----:B-----5:R-:W-:-:S05]  /*3ef0*/  IMAD.WIDE.U32 R18, R5, 0x4, R12 ;  /* 0x0000000405127825 */ /* 0x020fca00078e000c */
[----:B------:R-:W2:Y:S04]  /*3f00*/  LDG.E R15, desc[UR4][R18.64] ;  /* 0x00000004120f7981 */ /* 0x000ea8000c1e1900 */
[----:B-1----:R-:W3:Y:S04]  /*3f10*/  LDG.E R17, desc[UR4][R18.64+0x4] ;  /* 0x0000040412117981 */ /* 0x002ee8000c1e1900 */
[----:B------:R-:W4:Y:S04]  /*3f20*/  LDG.E R7, desc[UR4][R18.64+0x8] ;  /* 0x0000080412077981 */ /* 0x000f28000c1e1900 */
[----:B------:R-:W4:Y:S01]  /*3f30*/  LDG.E R21, desc[UR4][R18.64+0xc] ;  /* 0x00000c0412157981 */ /* 0x000f22000c1e1900 */
[----:B--2---:R-:W-:-:S04]  /*3f40*/  IMAD.WIDE R14, R15, 0x4, R2 ;  /* 0x000000040f0e7825 */ /* 0x004fc800078e0202 */
[--C-:B---3--:R-:W-:Y:S02]  /*3f50*/  IMAD.WIDE R16, R17, 0x4, R2.reuse ;  /* 0x0000000411107825 */ /* 0x108fe400078e0202 */
[----:B------:R-:W2:Y:S02]  /*3f60*/  LDG.E R14, desc[UR4][R14.64] ;  /* 0x000000040e0e7981 */ /* 0x000ea4000c1e1900 */
[--C-:B----4-:R-:W-:Y:S02]  /*3f70*/  IMAD.WIDE R6, R7, 0x4, R2.reuse ;  /* 0x0000000407067825 */ /* 0x110fe400078e0202 */
[----:B------:R-:W2:Y:S02]  /*3f80*/  LDG.E R17, desc[UR4][R16.64] ;  /* 0x0000000410117981 */ /* 0x000ea4000c1e1900 */
[----:B------:R-:W-:Y:S02]  /*3f90*/  IMAD.WIDE R20, R21, 0x4, R2 ;  /* 0x0000000415147825 */ /* 0x000fe400078e0202 */
[----:B------:R-:W2:Y:S04]  /*3fa0*/  LDG.E R6, desc[UR4][R6.64] ;  /* 0x0000000406067981 */ /* 0x000ea8000c1e1900 */
[----:B------:R-:W3:Y:S01]  /*3fb0*/  LDG.E R20, desc[UR4][R20.64] ;  /* 0x0000000414147981 */ /* 0x000ee2000c1e1900 */
[----:B------:R-:W-:Y:S01]  /*3fc0*/  VIADD R5, R5, 0x4 ;  /* 0x0000000405057836 */ /* 0x000fe20000000000 */
[----:B--2---:R-:W-:-:S04]  /*3fd0*/  LOP3.LUT R23, R6, R14, R17, 0x96, !PT ;  /* 0x0000000e06177212 */ /* 0x004fc800078e9611 */
[----:B---3--:R-:W-:-:S07]  /*3fe0*/  LOP3.LUT R28, R28, R23, R20, 0x96, !PT ;  /* 0x000000171c1c7212 */ /* 0x008fce00078e9614 */
.L_x_143:
[----:B------:R-:W-:Y:S05]  /*3ff0*/  BSYNC.RECONVERGENT B2 ;  /* 0x0000000000027941 */ /* 0x000fea0003800200 */
.L_x_142:
[----:B------:R-:W-:Y:S05]  /*4000*/  @!P1 BRA `(.L_x_139) ;  /* 0x0000000000409947 */ /* 0x000fea0003800000 */
[----:B-----5:R-:W-:-:S05]  /*4010*/  IMAD.WIDE.U32 R12, R5, 0x4, R12 ;  /* 0x00000004050c7825 */ /* 0x020fca00078e000c */
[----:B------:R-:W2:Y:S01]  /*4020*/  LDG.E R5, desc[UR4][R12.64] ;  /* 0x000000040c057981 */ /* 0x000ea2000c1e1900 */
[----:B------:R-:W-:Y:S01]  /*4030*/  ISETP.NE.AND P0, PT, R0, 0x1, PT ;  /* 0x000000010000780c */ /* 0x000fe20003f05270 */
[----:B--2---:R-:W-:-:S06]  /*4040*/  IMAD.WIDE R4, R5, 0x4, R2 ;  /* 0x0000000405047825 */ /* 0x004fcc00078e0202 */
[----:B------:R-:W2:Y:S02]  /*4050*/  LDG.E R5, desc[UR4][R4.64] ;  /* 0x0000000404057981 */ /* 0x000ea4000c1e1900 */
[----:B--2---:R-:W-:-:S04]  /*4060*/  LOP3.LUT R28, R5, R28, RZ, 0x3c, !PT ;  /* 0x0000001c051c7212 */ /* 0x004fc800078e3cff */
[----:B------:R-:W-:Y:S05]  /*4070*/  @!P0 BRA `(.L_x_139) ;  /* 0x0000000000248947 */ /* 0x000fea0003800000 */
[----:B------:R-:W-:Y:S01]  /*4080*/  ISETP.NE.AND P0, PT, R0, 0x2, PT ;  /* 0x000000020000780c */ /* 0x000fe20003f05270 */
[----:B------:R-:W2:-:S12]  /*4090*/  LDG.E R5, desc[UR4][R12.64+0x4] ;  /* 0x000004040c057981 */ /* 0x000e98000c1e1900 */
[----:B------:R-:W3:Y:S01]  /*40a0*/  @P0 LDG.E R7, desc[UR4][R12.64+0x8] ;  /* 0x000008040c070981 */ /* 0x000ee2000c1e1900 */
[----:B--2---:R-:W-:-:S06]  /*40b0*/  IMAD.WIDE R4, R5, 0x4, R2 ;  /* 0x0000000405047825 */ /* 0x004fcc00078e0202 */
[----:B------:R-:W2:Y:S01]  /*40c0*/  LDG.E R5, desc[UR4][R4.64] ;  /* 0x0000000404057981 */ /* 0x000ea2000c1e1900 */
[----:B---3--:R-:W-:-:S06]  /*40d0*/  @P0 IMAD.WIDE R2, R7, 0x4, R2 ;  /* 0x0000000407020825 */ /* 0x008fcc00078e0202 */
[----:B------:R-:W3:Y:S01]  /*40e0*/  @P0 LDG.E R3, desc[UR4][R2.64] ;  /* 0x0000000402030981 */ /* 0x000ee2000c1e1900 */
[----:B--2---:R-:W-:-:S04]  /*40f0*/  LOP3.LUT R28, R5, R28, RZ, 0x3c, !PT ;  /* 0x0000001c051c7212 */ /* 0x004fc800078e3cff */
[----:B---3--:R-:W-:-:S07]  /*4100*/  @P0 LOP3.LUT R28, R3, R28, RZ, 0x3c, !PT ;  /* 0x0000001c031c0212 */ /* 0x008fce00078e3cff */
.L_x_139:
[----:B------:R-:W-:Y:S05]  /*4110*/  BSYNC.RECONVERGENT B1 ;  /* 0x0000000000017941 */ /* 0x000fea0003800200 */
.L_x_138:
[----:B------:R-:W-:-:S13]  /*4120*/  ISETP.NE.AND P0, PT, R28, 0x1, PT ;  /* 0x000000011c00780c */ /* 0x000fda0003f05270 */
[----:B------:R-:W0:Y:S02]  /*4130*/  @!P0 LDC.64 R2, c[0x0][0x3c0] ;  /* 0x0000f000ff028b82 */ /* 0x000e240000000a00 */
[----:B0-----:R-:W-:-:S05]  /*4140*/  @!P0 IMAD.WIDE.U32 R2, R22, 0x4, R2 ;  /* 0x0000000416028825 */ /* 0x001fca00078e0002 */
[----:B------:R0:W-:Y:S02]  /*4150*/  @!P0 STG.E desc[UR4][R2.64], RZ ;  /* 0x000000ff02008986 */ /* 0x0001e4000c101904 */
.L_x_134:
[----:B------:R-:W-:Y:S05]  /*4160*/  BSYNC.RECONVERGENT B0 ;  /* 0x0000000000007941 */ /* 0x000fea0003800200 */
.L_x_133:
[----:B------:R-:W1:Y:S01]  /*4170*/  LDCU UR6, c[0x0][0x3c8] ;  /* 0x00007900ff0677ac */ /* 0x000e620008000800 */
[----:B------:R-:W-:-:S05]  /*4180*/  VIADD R22, R22, 0x1 ;  /* 0x0000000116167836 */ /* 0x000fca0000000000 */
[----:B-1----:R-:W-:-:S13]  /*4190*/  ISETP.NE.AND P0, PT, R22, UR6, PT ;  /* 0x0000000616007c0c */ /* 0x002fda000bf05270 */
[----:B------:R-:W-:Y:S05]  /*41a0*/  @P0 BRA `(.L_x_144) ;  /* 0xffffffbc00c80947 */ /* 0x000fea000383ffff */
[----:B------:R-:W-:Y:S05]  /*41b0*/  EXIT ;  /* 0x000000000000794d */ /* 0x000fea0003800000 */
.L_x_145:
        /* <DEDUP_REMOVED lines=12> */
.L_x_147:


//--------------------- .nv.shared._Z35global_decode_batched_stream_sharedPiS_PS_S_S_S_iiiS_ii --------------------------
	.section	.nv.shared._Z35global_decode_batched_stream_sharedPiS_PS_S_S_S_iiiS_ii,"aw",@nobits
	.sectionflags	@""
	.align	16
	.zero		1024


//--------------------- .nv.shared.reserved.0     --------------------------
	.section	.nv.shared.reserved.0,"aw",@nobits
	.weak		__nv_reservedSMEM_offset_0_alias
	.size		__nv_reservedSMEM_offset_0_alias, 0, 64
	.other		__nv_reservedSMEM_offset_0_alias,@"STO_CUDA_RESERVED_SHARED STV_DEFAULT"
__nv_reservedSMEM_offset_0_alias:
	.zero		0
	.zero		64


//--------------------- .nv.shared._Z28global_decode_batched_streamPiS_PS_S_S_S_iiiS_ii --------------------------
	.section	.nv.shared._Z28global_decode_batched_streamPiS_PS_S_S_S_iiiS_ii,"aw",@nobits
	.sectionflags	@""
	.align	16
	.zero		1024


//--------------------- .nv.constant0._Z35global_decode_batched_stream_sharedPiS_PS_S_S_S_iiiS_ii --------------------------
	.section	.nv.constant0._Z35global_decode_batched_stream_sharedPiS_PS_S_S_S_iiiS_ii,"a",@progbits
	.sectionflags	@""
	.align	4
.nv.constant0._Z35global_decode_batched_stream_sharedPiS_PS_S_S_S_iiiS_ii:
	.zero		976


//--------------------- .nv.constant0._Z28global_decode_batched_streamPiS_PS_S_S_S_iiiS_ii --------------------------
	.section	.nv.constant0._Z28global_decode_batched_streamPiS_PS_S_S_S_iiiS_ii,"a",@progbits
	.sectionflags	@""
	.align	4
.nv.constant0._Z28global_decode_batched_streamPiS_PS_S_S_S_iiiS_ii:
	.zero		976


//--------------------- SYMBOLS --------------------------

	.type		.nv.reservedSmem.offset0,@object
	.size		.nv.reservedSmem.offset0,0x4
	.type		.nv.reservedSmem.cap,@object
	.size		.nv.reservedSmem.cap,0x4
